def matmul_kernel(
    a_ptr,
    b_ptr,
    c_ptr,
    M,
    N,
    K,
    stride_am,
    stride_ak,
    stride_bk,
    stride_bn,
    stride_cm,
    stride_cn,
    BLOCK_M: tl.constexpr,
    BLOCK_N: tl.constexpr,
    BLOCK_K: tl.constexpr,
    GROUP_M: tl.constexpr,
):
    pid = tl.program_id(axis=0)
    num_pid_m = tl.cdiv(M, BLOCK_M)
    num_pid_n = tl.cdiv(N, BLOCK_N)
    num_pid_in_group = GROUP_M * num_pid_n
    group_id = pid // num_pid_in_group
    first_pid_m = group_id * GROUP_M
    group_size_m = min(num_pid_m - first_pid_m, GROUP_M)
    pid_m = first_pid_m + ((pid % num_pid_in_group) % group_size_m)
    pid_n = (pid % num_pid_in_group) // group_size_m

    offs_am = (pid_m * BLOCK_M + tl.arange(0, BLOCK_M)) % M
    offs_bn = (pid_n * BLOCK_N + tl.arange(0, BLOCK_N)) % N
    offs_k = tl.arange(0, BLOCK_K)
    a_ptrs = a_ptr + offs_am[:, None] * stride_am + offs_k[None, :] * stride_ak
    b_ptrs = b_ptr + offs_k[:, None] * stride_bk + offs_bn[None, :] * stride_bn

    acc = tl.zeros((BLOCK_M, BLOCK_N), dtype=tl.float32)
    for kk in range(0, tl.cdiv(K, BLOCK_K)):
        a = tl.load(a_ptrs, mask=offs_k[None, :] < K - kk * BLOCK_K, other=0.0)
        b = tl.load(b_ptrs, mask=offs_k[:, None] < K - kk * BLOCK_K, other=0.0)
        acc = tl.dot(a, b, acc)
        a_ptrs += BLOCK_K * stride_ak
        b_ptrs += BLOCK_K * stride_bk

    c = acc.to(c_ptr.dtype.element_ty)
    offs_cm = pid_m * BLOCK_M + tl.arange(0, BLOCK_M)
    offs_cn = pid_n * BLOCK_N + tl.arange(0, BLOCK_N)
    c_ptrs = c_ptr + offs_cm[:, None] * stride_cm + offs_cn[None, :] * stride_cn
    mask = (offs_cm[:, None] < M) & (offs_cn[None, :] < N)
    tl.store(c_ptrs, c, mask=mask)

# config = {"BLOCK_K": 32, "BLOCK_M": 512, "BLOCK_N": 64, "GROUP_M": 8, "arch": "sm_100", "dtype": "fp8e5m2", "num_ctas": 2, "num_stages": 3, "num_warps": 4}
# arch = sm_100


// ===== COMPILED SASS (sm_100a) =====

	.target	sm_100a

	.elftype	@"ET_EXEC"


//--------------------- .note.nv.tkinfo           --------------------------
	.section	.note.nv.tkinfo,"",@"SHT_NOTE"
	.sectionflags	@"SHF_NOTE_NV_TKINFO"
	.tkinfo
        /*0018*/ 	.word	0x00000081
        /*0030*/ 	.string	""
        /*0030*/ 	.string	"ptxas-blackwell"
        /*0030*/ 	.string	"Cuda compilation tools, release 12.9, V12.9.86"
        /*0030*/ 	.string	"Build cuda_12.9.r12.9/compiler.36037853_0"
        /*0030*/ 	.string	"-v  -suppress-debug-info  -lineinfo  -arch sm_100a "



//--------------------- .note.nv.cuver            --------------------------
	.section	.note.nv.cuver,"",@"SHT_NOTE"
	.sectionflags	@"SHF_NOTE_NV_CUVER"
        /*0018*/ 	.short	0x0001
        /*001a*/ 	.short	0x0064
        /*001c*/ 	.short	0x0001
        /*001e*/ 	.short	0x0000
        /*0020*/ 	.short	0x0001
        /*0022*/ 	.short	0x0000


//--------------------- .nv.info                  --------------------------
	.section	.nv.info,"",@"SHT_CUDA_INFO"
	.align	4


	//----- nvinfo : EIATTR_REGCOUNT
	.align		4
        /*0000*/ 	.byte	0x04, 0x2f
        /*0002*/ 	.short	(.L_6 - .L_5)
	.align		4
.L_5:
        /*0004*/ 	.word	index@(matmul_kernel)
        /*0008*/ 	.word	0x000000fe


	//----- nvinfo : EIATTR_FRAME_SIZE
	.align		4
.L_6:
        /*000c*/ 	.byte	0x04, 0x11
        /*000e*/ 	.short	(.L_8 - .L_7)
	.align		4
.L_7:
        /*0010*/ 	.word	index@($__internal_2_$__cuda_sm10x_tcgen05_guardrail_trap_unallocated_columns_being_dealloced)
        /*0014*/ 	.word	0x00000000


	//----- nvinfo : EIATTR_FRAME_SIZE
	.align		4
.L_8:
        /*0018*/ 	.byte	0x04, 0x11
        /*001a*/ 	.short	(.L_10 - .L_9)
	.align		4
.L_9:
        /*001c*/ 	.word	index@($__internal_1_$__cuda_sm10x_tcgen05_guardrail_trap_phase_invalid_during_alloc)
        /*0020*/ 	.word	0x00000000


	//----- nvinfo : EIATTR_FRAME_SIZE
	.align		4
.L_10:
        /*0024*/ 	.byte	0x04, 0x11
        /*0026*/ 	.short	(.L_12 - .L_11)
	.align		4
.L_11:
        /*0028*/ 	.word	index@($__internal_0_$__cuda_sm10x_tcgen05_guardrail_trap_col_being_dealloced_not_returned_by_alloc)
        /*002c*/ 	.word	0x00000000


	//----- nvinfo : EIATTR_FRAME_SIZE
	.align		4
.L_12:
        /*0030*/ 	.byte	0x04, 0x11
        /*0032*/ 	.short	(.L_14 - .L_13)
	.align		4
.L_13:
        /*0034*/ 	.word	index@(matmul_kernel)
        /*0038*/ 	.word	0x00000000


	//----- nvinfo : EIATTR_MIN_STACK_SIZE
	.align		4
.L_14:
        /*003c*/ 	.byte	0x04, 0x12
        /*003e*/ 	.short	(.L_16 - .L_15)
	.align		4
.L_15:
        /*0040*/ 	.word	index@(matmul_kernel)
        /*0044*/ 	.word	0x00000000
.L_16:


//--------------------- .nv.info.matmul_kernel    --------------------------
	.section	.nv.info.matmul_kernel,"",@"SHT_CUDA_INFO"
	.sectionflags	@""
	.align	4


	//----- nvinfo : EIATTR_CUDA_API_VERSION
	.align		4
        /*0000*/ 	.byte	0x04, 0x37
        /*0002*/ 	.short	(.L_18 - .L_17)
.L_17:
        /*0004*/ 	.word	0x00000081


	//----- nvinfo : EIATTR_KPARAM_INFO
	.align		4
.L_18:
        /*0008*/ 	.byte	0x04, 0x17
        /*000a*/ 	.short	(.L_20 - .L_19)
.L_19:
        /*000c*/ 	.word	0x00000000
        /*0010*/ 	.short	0x000d
        /*0012*/ 	.short	0x0048
        /*0014*/ 	.byte	0x00, 0xf4, 0x21, 0x00


	//----- nvinfo : EIATTR_KPARAM_INFO
	.align		4
.L_20:
        /*0018*/ 	.byte	0x04, 0x17
        /*001a*/ 	.short	(.L_22 - .L_21)
.L_21:
        /*001c*/ 	.word	0x00000000
        /*0020*/ 	.short	0x000c
        /*0022*/ 	.short	0x0040
        /*0024*/ 	.byte	0x00, 0xf4, 0x21, 0x00


	//----- nvinfo : EIATTR_KPARAM_INFO
	.align		4
.L_22:
        /*0028*/ 	.byte	0x04, 0x17
        /*002a*/ 	.short	(.L_24 - .L_23)
.L_23:
        /*002c*/ 	.word	0x00000000
        /*0030*/ 	.short	0x000b
        /*0032*/ 	.short	0x0038
        /*0034*/ 	.byte	0x00, 0xf0, 0x11, 0x00


	//----- nvinfo : EIATTR_KPARAM_INFO
	.align		4
.L_24:
        /*0038*/ 	.byte	0x04, 0x17
        /*003a*/ 	.short	(.L_26 - .L_25)
.L_25:
        /*003c*/ 	.word	0x00000000
        /*0040*/ 	.short	0x000a
        /*0042*/ 	.short	0x0034
        /*0044*/ 	.byte	0x00, 0xf0, 0x11, 0x00


	//----- nvinfo : EIATTR_KPARAM_INFO
	.align		4
.L_26:
        /*0048*/ 	.byte	0x04, 0x17
        /*004a*/ 	.short	(.L_28 - .L_27)
.L_27:
        /*004c*/ 	.word	0x00000000
        /*0050*/ 	.short	0x0009
        /*0052*/ 	.short	0x0030
        /*0054*/ 	.byte	0x00, 0xf0, 0x11, 0x00


	//----- nvinfo : EIATTR_KPARAM_INFO
	.align		4
.L_28:
        /*0058*/ 	.byte	0x04, 0x17
        /*005a*/ 	.short	(.L_30 - .L_29)
.L_29:
        /*005c*/ 	.word	0x00000000
        /*0060*/ 	.short	0x0008
        /*0062*/ 	.short	0x002c
        /*0064*/ 	.byte	0x00, 0xf0, 0x11, 0x00


	//----- nvinfo : EIATTR_KPARAM_INFO
	.align		4
.L_30:
        /*0068*/ 	.byte	0x04, 0x17
        /*006a*/ 	.short	(.L_32 - .L_31)
.L_31:
        /*006c*/ 	.word	0x00000000
        /*0070*/ 	.short	0x0007
        /*0072*/ 	.short	0x0028
        /*0074*/ 	.byte	0x00, 0xf0, 0x11, 0x00


	//----- nvinfo : EIATTR_KPARAM_INFO
	.align		4
.L_32:
        /*0078*/ 	.byte	0x04, 0x17
        /*007a*/ 	.short	(.L_34 - .L_33)
.L_33:
        /*007c*/ 	.word	0x00000000
        /*0080*/ 	.short	0x0006
        /*0082*/ 	.short	0x0024
        /*0084*/ 	.byte	0x00, 0xf0, 0x11, 0x00


	//----- nvinfo : EIATTR_KPARAM_INFO
	.align		4
.L_34:
        /*0088*/ 	.byte	0x04, 0x17
        /*008a*/ 	.short	(.L_36 - .L_35)
.L_35:
        /*008c*/ 	.word	0x00000000
        /*0090*/ 	.short	0x0005
        /*0092*/ 	.short	0x0020
        /*0094*/ 	.byte	0x00, 0xf0, 0x11, 0x00


	//----- nvinfo : EIATTR_KPARAM_INFO
	.align		4
.L_36:
        /*0098*/ 	.byte	0x04, 0x17
        /*009a*/ 	.short	(.L_38 - .L_37)
.L_37:
        /*009c*/ 	.word	0x00000000
        /*00a0*/ 	.short	0x0004
        /*00a2*/ 	.short	0x001c
        /*00a4*/ 	.byte	0x00, 0xf0, 0x11, 0x00


	//----- nvinfo : EIATTR_KPARAM_INFO
	.align		4
.L_38:
        /*00a8*/ 	.byte	0x04, 0x17
        /*00aa*/ 	.short	(.L_40 - .L_39)
.L_39:
        /*00ac*/ 	.word	0x00000000
        /*00b0*/ 	.short	0x0003
        /*00b2*/ 	.short	0x0018
        /*00b4*/ 	.byte	0x00, 0xf0, 0x11, 0x00


	//----- nvinfo : EIATTR_KPARAM_INFO
	.align		4
.L_40:
        /*00b8*/ 	.byte	0x04, 0x17
        /*00ba*/ 	.short	(.L_42 - .L_41)
.L_41:
        /*00bc*/ 	.word	0x00000000
        /*00c0*/ 	.short	0x0002
        /*00c2*/ 	.short	0x0010
        /*00c4*/ 	.byte	0x00, 0xf4, 0x21, 0x00


	//----- nvinfo : EIATTR_KPARAM_INFO
	.align		4
.L_42:
        /*00c8*/ 	.byte	0x04, 0x17
        /*00ca*/ 	.short	(.L_44 - .L_43)
.L_43:
        /*00cc*/ 	.word	0x00000000
        /*00d0*/ 	.short	0x0001
        /*00d2*/ 	.short	0x0008
        /*00d4*/ 	.byte	0x00, 0xf4, 0x21, 0x00


	//----- nvinfo : EIATTR_KPARAM_INFO
	.align		4
.L_44:
        /*00d8*/ 	.byte	0x04, 0x17
        /*00da*/ 	.short	(.L_46 - .L_45)
.L_45:
        /*00dc*/ 	.word	0x00000000
        /*00e0*/ 	.short	0x0000
        /*00e2*/ 	.short	0x0000
        /*00e4*/ 	.byte	0x00, 0xf4, 0x21, 0x00


	//----- nvinfo : EIATTR_EXPLICIT_CLUSTER
	.align		4
.L_46:
        /*00e8*/ 	.byte	0x01, 0x3e
	.zero		2


	//----- nvinfo : EIATTR_CTA_PER_CLUSTER
	.align		4
        /*00ec*/ 	.byte	0x04, 0x3d
        /*00ee*/ 	.short	(.L_48 - .L_47)
.L_47:
        /*00f0*/ 	.word	0x00000002
        /*00f4*/ 	.word	0x00000001
        /*00f8*/ 	.word	0x00000001


	//----- nvinfo : EIATTR_AT_ENTRY_FRAGMENTS
	.align		4
.L_48:
        /*00fc*/ 	.byte	0x04, 0x4f
        /*00fe*/ 	.short	(.L_50 - .L_49)


	//   ....[0]....
.L_49:
        /*0100*/ 	.word	0x00000004


	//   ....[1]....
        /*0104*/ 	.word	0x00000005


	//----- nvinfo : EIATTR_RESERVED_SMEM_USED
	.align		4
.L_50:
        /*0108*/ 	.byte	0x01, 0x41
	.zero		2


	//----- nvinfo : EIATTR_SPARSE_MMA_MASK
	.align		4
        /*010c*/ 	.byte	0x03, 0x50
        /*010e*/ 	.short	0x0000


	//----- nvinfo : EIATTR_TCGEN05_2CTA_USED
	.align		4
        /*0110*/ 	.byte	0x01, 0x52
	.zero		2


	//----- nvinfo : EIATTR_MAXREG_COUNT
	.align		4
        /*0114*/ 	.byte	0x03, 0x1b
        /*0116*/ 	.short	0x00ff


	//----- nvinfo : EIATTR_NUM_BARRIERS
	.align		4
        /*0118*/ 	.byte	0x02, 0x4c
        /*011a*/ 	.byte	0x01
	.zero		1


	//----- nvinfo : EIATTR_INT_WARP_WIDE_INSTR_OFFSETS
	.align		4
        /*011c*/ 	.byte	0x04, 0x31
        /*011e*/ 	.short	(.L_52 - .L_51)


	//   ....[0]....
.L_51:
        /*0120*/ 	.word	0x00001b00


	//   ....[1]....
        /*0124*/ 	.word	0x00001b10


	//   ....[2]....
        /*0128*/ 	.word	0x00003620


	//   ....[3]....
        /*012c*/ 	.word	0x0000a440


	//   ....[4]....
        /*0130*/ 	.word	0x0000a490


	//----- nvinfo : EIATTR_COOP_GROUP_MASK_REGIDS
	.align		4
.L_52:
        /*0134*/ 	.byte	0x04, 0x29
        /*0136*/ 	.short	(.L_54 - .L_53)


	//   ....[0]....
.L_53:
        /*0138*/ 	.word	0xffffffff


	//   ....[1]....
        /*013c*/ 	.word	0xffffffff


	//   ....[2]....
        /*0140*/ 	.word	0xffffffff


	//   ....[3]....
        /*0144*/ 	.word	0xffffffff


	//----- nvinfo : EIATTR_COOP_GROUP_INSTR_OFFSETS
	.align		4
.L_54:
        /*0148*/ 	.byte	0x04, 0x28
        /*014a*/ 	.short	(.L_56 - .L_55)


	//   ....[0]....
.L_55:
        /*014c*/ 	.word	0x00000070


	//   ....[1]....
        /*0150*/ 	.word	0x00000670


	//   ....[2]....
        /*0154*/ 	.word	0x0000a2d0


	//   ....[3]....
        /*0158*/ 	.word	0x0000a540


	//----- nvinfo : EIATTR_VRC_CTA_INIT_COUNT
	.align		4
.L_56:
        /*015c*/ 	.byte	0x02, 0x4a
        /*015e*/ 	.byte	0x80
	.zero		1


	//----- nvinfo : EIATTR_MBARRIER_INSTR_OFFSETS
	.align		4
        /*0160*/ 	.byte	0x04, 0x39
        /*0162*/ 	.short	(.L_58 - .L_57)


	//   ....[0]....
.L_57:
        /*0164*/ 	.word	0x000002f0
        /*0168*/ 	.word	0x00000007
        /*016c*/ 	.word	0x00000000
        /*0170*/ 	.short	0x010a
        /*0172*/ 	.byte	0xff
	.zero		1


	//   ....[1]....
        /*0174*/ 	.word	0x00000310
        /*0178*/ 	.word	0x00000007
        /*017c*/ 	.word	0x00000000
        /*0180*/ 	.short	0x010a
        /*0182*/ 	.byte	0xff
	.zero		1


	//   ....[2]....
        /*0184*/ 	.word	0x000004e0
        /*0188*/ 	.word	0x00000009
        /*018c*/ 	.word	0x00000000
        /*0190*/ 	.short	0x010a
        /*0192*/ 	.byte	0xff
	.zero		1


	//   ....[3]....
        /*0194*/ 	.word	0x00000500
        /*0198*/ 	.word	0x00000009
        /*019c*/ 	.word	0x00000000
        /*01a0*/ 	.short	0x010a
        /*01a2*/ 	.byte	0xff
	.zero		1


	//   ....[4]....
        /*01a4*/ 	.word	0x000005f0
        /*01a8*/ 	.word	0x00000005
        /*01ac*/ 	.word	0x00000000
        /*01b0*/ 	.short	0x0101
        /*01b2*/ 	.byte	0xff
	.zero		1


	//   ....[5]....
        /*01b4*/ 	.word	0x00001bd0
        /*01b8*/ 	.word	0x000000ff
        /*01bc*/ 	.word	0x00000000
        /*01c0*/ 	.short	0x0100
        /*01c2*/ 	.byte	0x0a
	.zero		1


	//   ....[6]....
        /*01c4*/ 	.word	0x00003660
        /*01c8*/ 	.word	0x000000ff
        /*01cc*/ 	.word	0x00004808
        /*01d0*/ 	.short	0x0100
        /*01d2*/ 	.byte	0x08
	.zero		1


	//   ....[7]....
        /*01d4*/ 	.word	0x00004400
        /*01d8*/ 	.word	0x000000ff
        /*01dc*/ 	.word	0x00000000
        /*01e0*/ 	.short	0x010a
        /*01e2*/ 	.byte	0x0a
	.zero		1


	//   ....[8]....
        /*01e4*/ 	.word	0x00005ad0
        /*01e8*/ 	.word	0x000000ff
        /*01ec*/ 	.word	0x00000000
        /*01f0*/ 	.short	0x010a
        /*01f2*/ 	.byte	0x0a
	.zero		1


	//   ....[9]....
        /*01f4*/ 	.word	0x00005c00
        /*01f8*/ 	.word	0x000000ff
        /*01fc*/ 	.word	0x00004800
        /*0200*/ 	.short	0x0108
        /*0202*/ 	.byte	0x08
	.zero		1


	//   ....[10]....
        /*0204*/ 	.word	0x00005d00
        /*0208*/ 	.word	0x000000ff
        /*020c*/ 	.word	0x00004808
        /*0210*/ 	.short	0x0108
        /*0212*/ 	.byte	0x08
	.zero		1


	//   ....[11]....
        /*0214*/ 	.word	0x0000a570
        /*0218*/ 	.word	0x00000007
        /*021c*/ 	.word	0x00000000
        /*0220*/ 	.short	0x010a
        /*0222*/ 	.byte	0xff
	.zero		1


	//   ....[12]....
        /*0224*/ 	.word	0x0000a5d0
        /*0228*/ 	.word	0x00000009
        /*022c*/ 	.word	0x00000000
        /*0230*/ 	.short	0x010a
        /*0232*/ 	.byte	0xff
	.zero		1


	//   ....[13]....
        /*0234*/ 	.word	0x0000a620
        /*0238*/ 	.word	0x000000ff
        /*023c*/ 	.word	0x00000000
        /*0240*/ 	.short	0x010a
        /*0242*/ 	.byte	0x0a
	.zero		1


	//   ....[14]....
        /*0244*/ 	.word	0x0000a650
        /*0248*/ 	.word	0x000000ff
        /*024c*/ 	.word	0x00000000
        /*0250*/ 	.short	0x010a
        /*0252*/ 	.byte	0x0a
	.zero		1


	//----- nvinfo : EIATTR_NUM_MBARRIERS
	.align		4
.L_58:
        /*0254*/ 	.byte	0x03, 0x38
        /*0256*/ 	.short	0x0002


	//----- nvinfo : EIATTR_EXIT_INSTR_OFFSETS
	.align		4
        /*0258*/ 	.byte	0x04, 0x1c
        /*025a*/ 	.short	(.L_60 - .L_59)


	//   ....[0]....
.L_59:
        /*025c*/ 	.word	0x0000a550


	//----- nvinfo : EIATTR_REQNTID
	.align		4
.L_60:
        /*0260*/ 	.byte	0x04, 0x10
        /*0262*/ 	.short	(.L_62 - .L_61)
.L_61:
        /*0264*/ 	.word	0x00000080
        /*0268*/ 	.word	0x00000001
        /*026c*/ 	.word	0x00000001


	//----- nvinfo : EIATTR_CRS_STACK_SIZE
	.align		4
.L_62:
        /*0270*/ 	.byte	0x04, 0x1e
        /*0272*/ 	.short	(.L_64 - .L_63)
.L_63:
        /*0274*/ 	.word	0x00000000


	//----- nvinfo : EIATTR_CBANK_PARAM_SIZE
	.align		4
.L_64:
        /*0278*/ 	.byte	0x03, 0x19
        /*027a*/ 	.short	0x0050


	//----- nvinfo : EIATTR_PARAM_CBANK
	.align		4
        /*027c*/ 	.byte	0x04, 0x0a
        /*027e*/ 	.short	(.L_66 - .L_65)
	.align		4
.L_65:
        /*0280*/ 	.word	index@(.nv.constant0.matmul_kernel)
        /*0284*/ 	.short	0x0380
        /*0286*/ 	.short	0x0050


	//----- nvinfo : EIATTR_SW_WAR
	.align		4
.L_66:
        /*0288*/ 	.byte	0x04, 0x36
        /*028a*/ 	.short	(.L_68 - .L_67)
.L_67:
        /*028c*/ 	.word	0x00000008
.L_68:


//--------------------- .nv.compat                --------------------------
	.section	.nv.compat,"",@"SHT_CUDA_COMPAT_INFO"
	.align	4
        /*0000*/ 	.byte	0x02, 0x02, 0x02, 0x00, 0x02, 0x05, 0x05, 0x00, 0x02, 0x03, 0x00, 0x00, 0x02, 0x06, 0x01, 0x00


//--------------------- .nv.callgraph             --------------------------
	.section	.nv.callgraph,"",@"SHT_CUDA_CALLGRAPH"
	.align	4
	.sectionentsize	8
	.align		4
        /*0000*/ 	.word	0x00000000
	.align		4
        /*0004*/ 	.word	0xffffffff
	.align		4
        /*0008*/ 	.word	0x00000000
	.align		4
        /*000c*/ 	.word	0xfffffffe
	.align		4
        /*0010*/ 	.word	0x00000000
	.align		4
        /*0014*/ 	.word	0xfffffffd
	.align		4
        /*0018*/ 	.word	0x00000000
	.align		4
        /*001c*/ 	.word	0xfffffffc


//--------------------- .text.matmul_kernel       --------------------------
	.section	.text.matmul_kernel,"ax",@progbits
	.align	128
        .global         matmul_kernel
        .type           matmul_kernel,@function
        .size           matmul_kernel,(.L_x_28 - matmul_kernel)
        .other          matmul_kernel,@"STO_CUDA_ENTRY STV_DEFAULT"
matmul_kernel:
.text.matmul_kernel:
[----:B------:R-:W0:Y:S01]  /*0000*/  LDC R1, c[0x0][0x37c] ;  /* 0x0000df00ff017b82 */ /* 0x000e220000000800 */
[----:B------:R-:W1:Y:S01]  /*0010*/  S2R R66, SR_TID.X ;  /* 0x0000000000427919 */ /* 0x000e620000002100 */
[----:B------:R-:W2:Y:S01]  /*0020*/  LDCU.64 UR18, c[0x0][0x358] ;  /* 0x00006b00ff1277ac */ /* 0x000ea20008000a00 */
[----:B-1----:R-:W-:-:S13]  /*0030*/  ISETP.GE.U32.AND P0, PT, R66, 0x20, PT ;  /* 0x000000204200780c */ /* 0x002fda0003f06070 */
[----:B------:R-:W-:Y:S02]  /*0040*/  VOTEU.ANY UP0, P0 ;  /* 0x0000000000ff7886 */ /* 0x000fe40000000100 */
[----:B0-2---:R-:W-:Y:S05]  /*0050*/  BRA.U UP0, `(.L_x_0) ;  /* 0x0000000500887547 */ /* 0x005fea000b800000 */
[----:B------:R-:W0:Y:S01]  /*0060*/  S2R R11, SR_CgaCtaId ;  /* 0x00000000000b7919 */ /* 0x000e220000008800 */
[----:B------:R-:W-:Y:S01]  /*0070*/  NOP ;  /* 0x0000000000007918 */ /* 0x000fe20000000000 */
[----:B------:R-:W-:-:S04]  /*0080*/  MOV R0, 0x40 ;  /* 0x0000004000007802 */ /* 0x000fc80000000f00 */
[----:B0-----:R-:W-:Y:S02]  /*0090*/  LEA R2, R11, R0, 0x18 ;  /* 0x000000000b027211 */ /* 0x001fe400078ec0ff */
[----:B------:R-:W-:-:S04]  /*00a0*/  MOV R0, 0x400 ;  /* 0x0000040000007802 */ /* 0x000fc80000000f00 */
[----:B------:R-:W0:Y:S01]  /*00b0*/  LDS.U8 R2, [R2] ;  /* 0x0000000002027984 */ /* 0x000e220000000000 */
[----:B------:R-:W-:Y:S02]  /*00c0*/  LEA R0, R11, R0, 0x18 ;  /* 0x000000000b007211 */ /* 0x000fe400078ec0ff */
[----:B0-----:R-:W-:-:S13]  /*00d0*/  ISETP.NE.AND P0, PT, R2, RZ, PT ;  /* 0x000000ff0200720c */ /* 0x001fda0003f05270 */
[----:B------:R-:W-:Y:S05]  /*00e0*/  @P0 BRA `(.L_x_1) ;  /* 0x00000004004c0947 */ /* 0x000fea0003800000 */
[C---:B------:R-:W-:Y:S02]  /*00f0*/  LOP3.LUT R2, R11.reuse, 0x1, RZ, 0xc0, !PT ;  /* 0x000000010b027812 */ /* 0x040fe400078ec0ff */
[----:B------:R-:W-:Y:S02]  /*0100*/  LOP3.LUT R5, R11, 0x1, RZ, 0x3c, !PT ;  /* 0x000000010b057812 */ /* 0x000fe400078e3cff */
[----:B------:R-:W-:-:S13]  /*0110*/  ISETP.NE.U32.AND P0, PT, R2, 0x1, PT ;  /* 0x000000010200780c */ /* 0x000fda0003f05070 */
[----:B------:R-:W-:Y:S05]  /*0120*/  @!P0 BRA `(.L_x_2) ;  /* 0x0000000000c08947 */ /* 0x000fea0003800000 */
[----:B------:R-:W-:Y:S01]  /*0130*/  ELECT P1, URZ, PT ;  /* 0x0000000000ff782f */ /* 0x000fe20003820000 */
[----:B------:R-:W-:-:S12]  /*0140*/  BSSY B0, `(.L_x_2) ;  /* 0x000002e000007945 */ /* 0x000fd80003800000 */
[----:B------:R-:W-:Y:S05]  /*0150*/  @!P1 BRA `(.L_x_3) ;  /* 0x0000000000b09947 */ /* 0x000fea0003800000 */
[----:B------:R-:W-:-:S05]  /*0160*/  UMOV UR4, 0x4 ;  /* 0x0000000400047882 */ /* 0x000fca0000000000 */
[----:B------:R-:W-:Y:S04]  /*0170*/  DEPBAR.LE SB0, 0x36 ;  /* 0x00008d800000791a */ /* 0x000fe80000000000 */
[----:B------:R-:W0:Y:S02]  /*0180*/  UTCATOMSWS.2CTA.FIND_AND_SET.ALIGN UP1, UR4, UR4 ;  /* 0x00000004000475e3 */ /* 0x000e240008220800 */
[----:B0-----:R-:W-:Y:S01]  /*0190*/  PLOP3.LUT P1, PT, PT, PT, UP1, 0x80, 0x8 ;  /* 0x000000000008781c */ /* 0x001fe20003f2f018 */
[----:B------:R-:W-:-:S03]  /*01a0*/  IMAD.U32 R4, RZ, RZ, UR4 ;  /* 0x00000004ff047e24 */ /* 0x000fc6000f8e00ff */
[----:B------:R-:W-:-:S04]  /*01b0*/  SEL R2, RZ, 0xffffffff, !P1 ;  /* 0xffffffffff027807 */ /* 0x000fc80004800000 */
[----:B------:R-:W-:-:S13]  /*01c0*/  ISETP.NE.AND P1, PT, R2, RZ, PT ;  /* 0x000000ff0200720c */ /* 0x000fda0003f25270 */
[----:B------:R-:W-:Y:S05]  /*01d0*/  @P1 BRA `(.L_x_4) ;  /* 0x0000000000241947 */ /* 0x000fea0003800000 */
.L_x_5:
[----:B------:R-:W-:Y:S05]  /*01e0*/  NANOSLEEP 0x64 ;  /* 0x000000640000795d */ /* 0x000fea0003800000 */
[----:B------:R-:W-:-:S05]  /*01f0*/  UMOV UR4, 0x4 ;  /* 0x0000000400047882 */ /* 0x000fca0000000000 */
[----:B------:R-:W-:Y:S04]  /*0200*/  DEPBAR.LE SB0, 0x36 ;  /* 0x00008d800000791a */ /* 0x000fe80000000000 */
[----:B------:R-:W0:Y:S02]  /*0210*/  UTCATOMSWS.2CTA.FIND_AND_SET.ALIGN UP1, UR4, UR4 ;  /* 0x00000004000475e3 */ /* 0x000e240008220800 */
[----:B0-----:R-:W-:Y:S01]  /*0220*/  PLOP3.LUT P1, PT, PT, PT, UP1, 0x80, 0x8 ;  /* 0x000000000008781c */ /* 0x001fe20003f2f018 */
[----:B------:R-:W-:-:S03]  /*0230*/  IMAD.U32 R4, RZ, RZ, UR4 ;  /* 0x00000004ff047e24 */ /* 0x000fc6000f8e00ff */
[----:B------:R-:W-:-:S04]  /*0240*/  SEL R2, RZ, 0xffffffff, !P1 ;  /* 0xffffffffff027807 */ /* 0x000fc80004800000 */
[----:B------:R-:W-:-:S13]  /*0250*/  ISETP.NE.AND P1, PT, R2, RZ, PT ;  /* 0x000000ff0200720c */ /* 0x000fda0003f25270 */
[----:B------:R-:W-:Y:S05]  /*0260*/  @!P1 BRA `(.L_x_5) ;  /* 0xfffffffc00dc9947 */ /* 0x000fea000383ffff */
.L_x_4:
[----:B------:R-:W-:Y:S01]  /*0270*/  MOV R2, 0x60 ;  /* 0x0000006000027802 */ /* 0x000fe20000000f00 */
[----:B------:R-:W-:Y:S01]  /*0280*/  IMAD.MOV.U32 R10, RZ, RZ, 0x4 ;  /* 0x00000004ff0a7424 */ /* 0x000fe200078e00ff */
[----:B------:R-:W-:Y:S01]  /*0290*/  MOV R3, 0x58 ;  /* 0x0000005800037802 */ /* 0x000fe20000000f00 */
[----:B------:R-:W-:Y:S01]  /*02a0*/  IMAD.MOV.U32 R13, RZ, RZ, 0xf ;  /* 0x0000000fff0d7424 */ /* 0x000fe200078e00ff */
[C---:B------:R-:W-:Y:S02]  /*02b0*/  LEA R6, R11.reuse, R2, 0x18 ;  /* 0x000000020b067211 */ /* 0x040fe400078ec0ff */
[----:B------:R-:W-:-:S03]  /*02c0*/  LEA R7, R11, R3, 0x18 ;  /* 0x000000030b077211 */ /* 0x000fc600078ec0ff */
[----:B------:R-:W0:Y:S02]  /*02d0*/  LDS R2, [R6] ;  /* 0x0000000006027984 */ /* 0x000e240000000800 */
[----:B0-----:R-:W-:-:S04]  /*02e0*/  IMAD.U32 R2, R2, -0x80000000, RZ ;  /* 0x8000000002027824 */ /* 0x001fc800078e00ff */
[----:B------:R-:W0:Y:S02]  /*02f0*/  SYNCS.PHASECHK.TRANS64.TRYWAIT P1, [R7+URZ], R2 ;  /* 0x00000002070075a7 */ /* 0x000e2400080211ff */
[----:B0-----:R-:W-:Y:S05]  /*0300*/  @P1 BRA `(.L_x_6) ;  /* 0x0000000000081947 */ /* 0x001fea0003800000 */
[----:B------:R-:W0:Y:S02]  /*0310*/  SYNCS.PHASECHK.TRANS64.TRYWAIT P1, [R7+URZ], R2 ;  /* 0x00000002070075a7 */ /* 0x000e2400080211ff */
[----:B0-----:R-:W-:Y:S05]  /*0320*/  @!P1 BRA `(.L_x_7) ;  /* 0x000000a0008c9947 */ /* 0x001fea0003800000 */
.L_x_6:
[C---:B------:R-:W-:Y:S01]  /*0330*/  PRMT R9, R5.reuse, 0x654, R7 ;  /* 0x0000065405097816 */ /* 0x040fe20000000007 */
[C---:B0-----:R-:W-:Y:S01]  /*0340*/  IMAD.SHL.U32 R3, R4.reuse, 0x20, RZ ;  /* 0x0000002004037824 */ /* 0x041fe200078e00ff */
[----:B------:R-:W-:Y:S01]  /*0350*/  PRMT R8, R5, 0x654, R0 ;  /* 0x0000065405087816 */ /* 0x000fe20000000000 */
[----:B------:R-:W-:Y:S01]  /*0360*/  IMAD.MOV.U32 R12, RZ, RZ, 0x1 ;  /* 0x00000001ff0c7424 */ /* 0x000fe200078e00ff */
[----:B------:R0:W-:Y:S01]  /*0370*/  SYNCS.ARRIVE.TRANS64.RED RZ, [R9+URZ], R10 ;  /* 0x0000000a09ff79a7 */ /* 0x0001e200080004ff */
[----:B------:R-:W-:Y:S01]  /*0380*/  VIADD R7, R4, 0x10 ;  /* 0x0000001004077836 */ /* 0x000fe20000000000 */
[----:B------:R1:W-:Y:S01]  /*0390*/  STS [R0], R3 ;  /* 0x0000000300007388 */ /* 0x0003e20000000800 */
[----:B------:R-:W-:-:S03]  /*03a0*/  SHF.L.U32 R2, R13, R4, RZ ;  /* 0x000000040d027219 */ /* 0x000fc600000006ff */
[----:B------:R-:W-:Y:S01]  /*03b0*/  SHF.L.U32 R7, R12, R7, RZ ;  /* 0x000000070c077219 */ /* 0x000fe200000006ff */
[----:B------:R1:W-:Y:S01]  /*03c0*/  STAS [R8.64], R4 ;  /* 0x0000000408007dbd */ /* 0x0003e2000c0008ff */
[----:B0-----:R-:W-:Y:S02]  /*03d0*/  MOV R10, 0x50 ;  /* 0x00000050000a7802 */ /* 0x001fe40000000f00 */
[----:B------:R-:W-:Y:S02]  /*03e0*/  LOP3.LUT R2, R7, R2, RZ, 0xfc, !PT ;  /* 0x0000000207027212 */ /* 0x000fe400078efcff */
[----:B------:R-:W-:-:S05]  /*03f0*/  LEA R7, R11, R10, 0x18 ;  /* 0x0000000a0b077211 */ /* 0x000fca00078ec0ff */
[----:B------:R1:W-:Y:S04]  /*0400*/  ATOMS.OR RZ, [R7], R2 ;  /* 0x0000000207ff738c */ /* 0x0003e80003000000 */
[----:B------:R1:W-:Y:S02]  /*0410*/  ATOMS.XOR RZ, [R6], R12 ;  /* 0x0000000c06ff738c */ /* 0x0003e40003800000 */
.L_x_3:
[----:B------:R-:W-:Y:S05]  /*0420*/  BSYNC B0 ;  /* 0x0000000000007941 */ /* 0x000fea0003800000 */
.L_x_2:
[----:B------:R-:W-:Y:S05]  /*0430*/  @P0 BRA `(.L_x_8) ;  /* 0x0000000000880947 */ /* 0x000fea0003800000 */
[----:B------:R-:W-:Y:S05]  /*0440*/  WARPSYNC.ALL ;  /* 0x0000000000007948 */ /* 0x000fea0003800000 */
[----:B------:R-:W-:Y:S01]  /*0450*/  NOP ;  /* 0x0000000000007918 */ /* 0x000fe20000000000 */
[----:B------:R-:W-:-:S13]  /*0460*/  ELECT P0, URZ, PT ;  /* 0x0000000000ff782f */ /* 0x000fda0003800000 */
[----:B------:R-:W-:Y:S05]  /*0470*/  @!P0 BRA `(.L_x_8) ;  /* 0x0000000000788947 */ /* 0x000fea0003800000 */
[----:B-1----:R-:W-:Y:S02]  /*0480*/  MOV R2, 0x60 ;  /* 0x0000006000027802 */ /* 0x002fe40000000f00 */
[----:B------:R-:W-:Y:S02]  /*0490*/  MOV R4, 0x58 ;  /* 0x0000005800047802 */ /* 0x000fe40000000f00 */
        /* <DEDUP_REMOVED lines=8> */
.L_x_9:
[----:B------:R-:W1:Y:S01]  /*0520*/  LDS R2, [R0] ;  /* 0x0000000000027984 */ /* 0x000e620000000800 */
[----:B------:R-:W-:Y:S01]  /*0530*/  IMAD.MOV.U32 R7, RZ, RZ, 0xf ;  /* 0x0000000fff077424 */ /* 0x000fe200078e00ff */
[----:B------:R-:W-:Y:S01]  /*0540*/  PRMT R5, R5, 0x654, R9 ;  /* 0x0000065405057816 */ /* 0x000fe20000000009 */
[----:B------:R-:W-:Y:S02]  /*0550*/  IMAD.MOV.U32 R13, RZ, RZ, 0x1 ;  /* 0x00000001ff0d7424 */ /* 0x000fe400078e00ff */
[C---:B01----:R-:W-:Y:S02]  /*0560*/  IMAD.SHL.U32 R3, R2.reuse, 0x20, RZ ;  /* 0x0000002002037824 */ /* 0x043fe400078e00ff */
[----:B------:R-:W-:Y:S01]  /*0570*/  VIADD R4, R2, 0x10 ;  /* 0x0000001002047836 */ /* 0x000fe20000000000 */
[----:B------:R-:W-:Y:S02]  /*0580*/  SHF.L.U32 R2, R7, R2, RZ ;  /* 0x0000000207027219 */ /* 0x000fe400000006ff */
[----:B------:R0:W-:Y:S02]  /*0590*/  STS [R0], R3 ;  /* 0x0000000300007388 */ /* 0x0001e40000000800 */
[----:B------:R-:W-:-:S02]  /*05a0*/  SHF.L.U32 R7, R13, R4, RZ ;  /* 0x000000040d077219 */ /* 0x000fc400000006ff */
[----:B------:R-:W-:Y:S02]  /*05b0*/  MOV R4, 0x50 ;  /* 0x0000005000047802 */ /* 0x000fe40000000f00 */
[----:B------:R-:W-:Y:S02]  /*05c0*/  LOP3.LUT R2, R7, R2, RZ, 0xfc, !PT ;  /* 0x0000000207027212 */ /* 0x000fe400078efcff */
[----:B------:R-:W-:-:S05]  /*05d0*/  LEA R11, R11, R4, 0x18 ;  /* 0x000000040b0b7211 */ /* 0x000fca00078ec0ff */
[----:B------:R0:W-:Y:S01]  /*05e0*/  ATOMS.OR RZ, [R11], R2 ;  /* 0x000000020bff738c */ /* 0x0001e20003000000 */
[----:B------:R0:W-:Y:S03]  /*05f0*/  SYNCS.ARRIVE.TRANS64.RED.A1T0 RZ, [R5+URZ], RZ ;  /* 0x000000ff05ff79a7 */ /* 0x0001e600081004ff */
[----:B------:R0:W-:Y:S01]  /*0600*/  ATOMS.XOR RZ, [R6], R13 ;  /* 0x0000000d06ff738c */ /* 0x0001e20003800000 */
[----:B------:R-:W-:Y:S05]  /*0610*/  BRA `(.L_x_8) ;  /* 0x0000000000107947 */ /* 0x000fea0003800000 */
.L_x_1:
[----:B------:R-:W-:Y:S01]  /*0620*/  IMAD.MOV.U32 R3, RZ, RZ, -0x1 ;  /* 0xffffffffff037424 */ /* 0x000fe200078e00ff */
[----:B------:R-:W-:-:S04]  /*0630*/  MOV R2, 0x660 ;  /* 0x0000066000027802 */ /* 0x000fc80000000f00 */
[----:B------:R0:W-:Y:S03]  /*0640*/  STS [R0], R3 ;  /* 0x0000000300007388 */ /* 0x0001e60000000800 */
[----:B0-----:R-:W-:Y:S05]  /*0650*/  CALL.REL.NOINC `($__internal_1_$__cuda_sm10x_tcgen05_guardrail_trap_phase_invalid_during_alloc) ;  /* 0x000000a000147944 */ /* 0x001fea0003c00000 */
.L_x_8:
[----:B------:R-:W-:Y:S05]  /*0660*/  WARPSYNC.ALL ;  /* 0x0000000000007948 */ /* 0x000fea0003800000 */
[----:B------:R-:W-:Y:S01]  /*0670*/  NOP ;  /* 0x0000000000007918 */ /* 0x000fe20000000000 */
.L_x_0:
[----:B01----:R-:W0:Y:S08]  /*0680*/  LDC.64 R6, c[0x0][0x398] ;  /* 0x0000e600ff067b82 */ /* 0x003e300000000a00 */
[----:B------:R-:W1:Y:S02]  /*0690*/  S2UR UR5, SR_CgaSize ;  /* 0x00000000000579c3 */ /* 0x000e640000008a00 */
[----:B-1----:R-:W-:-:S12]  /*06a0*/  UIMAD UR5, UR5, -0xa0, URZ ;  /* 0xffffff60050578a4 */ /* 0x002fd8000f8e02ff */
[----:B------:R-:W1:Y:S01]  /*06b0*/  LDCU UR5, c[0x0][UR5+0x2b0] ;  /* 0x00005600050577ac */ /* 0x000e620008000800 */
[----:B------:R-:W-:Y:S01]  /*06c0*/  SHF.R.U32.HI R154, RZ, 0x5, R66 ;  /* 0x00000005ff9a7819 */ /* 0x000fe20000011642 */
[----:B------:R-:W-:Y:S01]  /*06d0*/  UMOV UR8, 0x400 ;  /* 0x0000040000087882 */ /* 0x000fe20000000000 */
[----:B------:R-:W2:Y:S01]  /*06e0*/  LDCU UR21, c[0x0][0x3a4] ;  /* 0x00007480ff1577ac */ /* 0x000ea20008000800 */
[----:B------:R-:W3:Y:S01]  /*06f0*/  S2UR UR4, SR_CTAID.X ;  /* 0x00000000000479c3 */ /* 0x000ee20000002500 */
[----:B------:R-:W4:Y:S07]  /*0700*/  LDCU.128 UR12, c[0x0][0x380] ;  /* 0x00007000ff0c77ac */ /* 0x000f2e0008000c00 */
[----:B------:R-:W5:Y:S01]  /*0710*/  S2UR UR11, SR_CgaCtaId ;  /* 0x00000000000b79c3 */ /* 0x000f620000008800 */
[----:B0-----:R-:W-:Y:S01]  /*0720*/  VIADD R0, R7, 0x3f ;  /* 0x0000003f07007836 */ /* 0x001fe20000000000 */
[----:B------:R-:W-:-:S06]  /*0730*/  IABS R21, R7 ;  /* 0x0000000700157213 */ /* 0x000fcc0000000000 */
[----:B------:R-:W0:Y:S01]  /*0740*/  LDC R139, c[0x0][0x3a0] ;  /* 0x0000e800ff8b7b82 */ /* 0x000e220000000800 */
[----:B------:R-:W-:Y:S02]  /*0750*/  IABS R18, R6 ;  /* 0x0000000600127213 */ /* 0x000fe40000000000 */
[----:B------:R-:W-:Y:S02]  /*0760*/  SHF.R.S32.HI R3, RZ, 0x1f, R0 ;  /* 0x0000001fff037819 */ /* 0x000fe40000011400 */
[----:B---3--:R-:W-:Y:S02]  /*0770*/  I2FP.F32.U32 R5, UR4 ;  /* 0x0000000400057c45 */ /* 0x008fe40008201000 */
[----:B------:R-:W-:-:S03]  /*0780*/  LEA.HI R3, R3, R0, RZ, 0x6 ;  /* 0x0000000003037211 */ /* 0x000fc600078f30ff */
[----:B-1----:R-:W-:Y:S01]  /*0790*/  FMUL R5, R5, UR5 ;  /* 0x0000000505057c20 */ /* 0x002fe20008400000 */
[----:B------:R-:W-:Y:S01]  /*07a0*/  SHF.R.S32.HI R3, RZ, 0x6, R3 ;  /* 0x00000006ff037819 */ /* 0x000fe20000011403 */
[----:B-----5:R-:W-:Y:S02]  /*07b0*/  ULOP3.LUT UR5, UR11, 0x1, URZ, 0xc0, !UPT ;  /* 0x000000010b057892 */ /* 0x020fe4000f8ec0ff */
[----:B------:R-:W-:Y:S02]  /*07c0*/  ULEA UR8, UR11, UR8, 0x18 ;  /* 0x000000080b087291 */ /* 0x000fe4000f8ec0ff */
[----:B------:R-:W-:Y:S01]  /*07d0*/  IMAD.SHL.U32 R4, R3, 0x8, RZ ;  /* 0x0000000803047824 */ /* 0x000fe200078e00ff */
[----:B------:R-:W-:Y:S01]  /*07e0*/  F2I.U32.TRUNC.NTZ R5, R5 ;  /* 0x0000000500057305 */ /* 0x000fe2000020f000 */
[----:B------:R-:W-:Y:S01]  /*07f0*/  USHF.L.U32 UR4, UR5, 0x5, URZ ;  /* 0x0000000505047899 */ /* 0x000fe200080006ff */
[----:B------:R-:W-:Y:S01]  /*0800*/  BAR.SYNC.DEFER_BLOCKING 0x0 ;  /* 0x0000000000007b1d */ /* 0x000fe20000010000 */
[----:B------:R-:W-:Y:S01]  /*0810*/  UIADD3 UR10, UPT, UPT, UR8, 0x4800, URZ ;  /* 0x00004800080a7890 */ /* 0x000fe2000fffe0ff */
[----:B------:R-:W-:-:S04]  /*0820*/  IABS R9, R4 ;  /* 0x0000000400097213 */ /* 0x000fc80000000000 */
[----:B------:R-:W1:Y:S08]  /*0830*/  I2F.RP R0, R9 ;  /* 0x0000000900007306 */ /* 0x000e700000209400 */
[----:B-1----:R-:W1:Y:S01]  /*0840*/  MUFU.RCP R0, R0 ;  /* 0x0000000000007308 */ /* 0x002e620000001000 */
[----:B------:R-:W3:Y:S01]  /*0850*/  LDS R30, [UR8] ;  /* 0x00000008ff1e7984 */ /* 0x000ee20008000800 */
[----:B-1----:R-:W-:Y:S01]  /*0860*/  VIADD R2, R0, 0xffffffe ;  /* 0x0ffffffe00027836 */ /* 0x002fe20000000000 */
[----:B------:R-:W-:-:S05]  /*0870*/  IABS R0, R5 ;  /* 0x0000000500007213 */ /* 0x000fca0000000000 */
[----:B------:R1:W5:Y:S02]  /*0880*/  F2I.FTZ.U32.TRUNC.NTZ R3, R2 ;  /* 0x0000000200037305 */ /* 0x000364000021f000 */
[----:B-1----:R-:W-:Y:S02]  /*0890*/  IMAD.MOV.U32 R2, RZ, RZ, RZ ;  /* 0x000000ffff027224 */ /* 0x002fe400078e00ff */
[----:B-----5:R-:W-:-:S04]  /*08a0*/  IMAD.MOV R8, RZ, RZ, -R3 ;  /* 0x000000ffff087224 */ /* 0x020fc800078e0a03 */
[----:B------:R-:W-:Y:S01]  /*08b0*/  IMAD R11, R8, R9, RZ ;  /* 0x00000009080b7224 */ /* 0x000fe200078e02ff */
[----:B------:R-:W-:Y:S02]  /*08c0*/  IABS R8, R4 ;  /* 0x0000000400087213 */ /* 0x000fe40000000000 */
[----:B---3--:R-:W-:Y:S01]  /*08d0*/  R2UR UR20, R30 ;  /* 0x000000001e1472ca */ /* 0x008fe200000e0000 */
[----:B------:R-:W-:-:S04]  /*08e0*/  IMAD.HI.U32 R3, R3, R11, R2 ;  /* 0x0000000b03037227 */ /* 0x000fc800078e0002 */
[----:B------:R-:W-:Y:S02]  /*08f0*/  IMAD.MOV R2, RZ, RZ, -R8 ;  /* 0x000000ffff027224 */ /* 0x000fe400078e0a08 */
[----:B------:R-:W-:-:S04]  /*0900*/  IMAD.HI.U32 R3, R3, R0, RZ ;  /* 0x0000000003037227 */ /* 0x000fc800078e00ff */
[----:B------:R-:W-:Y:S01]  /*0910*/  IMAD R0, R3, R2, R0 ;  /* 0x0000000203007224 */ /* 0x000fe200078e0200 */
[----:B------:R-:W-:Y:S04]  /*0920*/  BAR.SYNC.DEFER_BLOCKING 0x0 ;  /* 0x0000000000007b1d */ /* 0x000fe80000010000 */
[----:B------:R-:W-:-:S13]  /*0930*/  ISETP.GT.U32.AND P1, PT, R9, R0, PT ;  /* 0x000000000900720c */ /* 0x000fda0003f24070 */
[----:B------:R-:W-:Y:S02]  /*0940*/  @!P1 IMAD.IADD R0, R0, 0x1, -R9 ;  /* 0x0000000100009824 */ /* 0x000fe400078e0a09 */
[----:B------:R-:W-:Y:S01]  /*0950*/  @!P1 VIADD R3, R3, 0x1 ;  /* 0x0000000103039836 */ /* 0x000fe20000000000 */
[----:B------:R-:W-:Y:S02]  /*0960*/  ISETP.NE.AND P1, PT, R4, RZ, PT ;  /* 0x000000ff0400720c */ /* 0x000fe40003f25270 */
[----:B------:R-:W-:Y:S02]  /*0970*/  ISETP.GE.U32.AND P0, PT, R0, R9, PT ;  /* 0x000000090000720c */ /* 0x000fe40003f06070 */
[----:B------:R-:W-:-:S04]  /*0980*/  LOP3.LUT R0, R5, R4, RZ, 0x3c, !PT ;  /* 0x0000000405007212 */ /* 0x000fc800078e3cff */
[----:B------:R-:W-:Y:S01]  /*0990*/  ISETP.GE.AND P2, PT, R0, RZ, PT ;  /* 0x000000ff0000720c */ /* 0x000fe20003f46270 */
[----:B------:R-:W-:-:S06]  /*09a0*/  VIADD R0, R6, 0x1ff ;  /* 0x000001ff06007836 */ /* 0x000fcc0000000000 */
[----:B------:R-:W-:-:S04]  /*09b0*/  @P0 VIADD R3, R3, 0x1 ;  /* 0x0000000103030836 */ /* 0x000fc80000000000 */
[----:B------:R-:W-:Y:S01]  /*09c0*/  IMAD.MOV.U32 R2, RZ, RZ, R3 ;  /* 0x000000ffff027224 */ /* 0x000fe200078e0003 */
[----:B------:R-:W-:-:S03]  /*09d0*/  SHF.R.S32.HI R3, RZ, 0x1f, R0 ;  /* 0x0000001fff037819 */ /* 0x000fc60000011400 */
[----:B------:R-:W-:Y:S01]  /*09e0*/  @!P2 IMAD.MOV R2, RZ, RZ, -R2 ;  /* 0x000000ffff02a224 */ /* 0x000fe200078e0a02 */
[----:B------:R-:W-:Y:S02]  /*09f0*/  @!P1 LOP3.LUT R2, RZ, R4, RZ, 0x33, !PT ;  /* 0x00000004ff029212 */ /* 0x000fe400078e33ff */
[----:B------:R-:W-:-:S03]  /*0a00*/  LEA.HI R3, R3, R0, RZ, 0x9 ;  /* 0x0000000003037211 */ /* 0x000fc600078f48ff */
[----:B------:R-:W-:Y:S02]  /*0a10*/  IMAD.SHL.U32 R12, R2, 0x8, RZ ;  /* 0x00000008020c7824 */ /* 0x000fe400078e00ff */
[----:B------:R-:W-:-:S03]  /*0a20*/  IMAD.MOV R2, RZ, RZ, -R2 ;  /* 0x000000ffff027224 */ /* 0x000fc600078e0a02 */
[----:B------:R-:W-:Y:S01]  /*0a30*/  LEA.HI.SX32 R3, R3, -R12, 0x17 ;  /* 0x8000000c03037211 */ /* 0x000fe200078fbaff */
[----:B------:R-:W-:Y:S02]  /*0a40*/  IMAD R10, R4, R2, R5 ;  /* 0x00000002040a7224 */ /* 0x000fe400078e0205 */
[----:B------:R-:W-:Y:S01]  /*0a50*/  IMAD.MOV.U32 R2, RZ, RZ, RZ ;  /* 0x000000ffff027224 */ /* 0x000fe200078e00ff */
[----:B------:R-:W-:Y:S02]  /*0a60*/  VIMNMX R13, PT, PT, R3, 0x8, PT ;  /* 0x00000008030d7848 */ /* 0x000fe40003fe0100 */
[----:B------:R-:W-:Y:S02]  /*0a70*/  IABS R4, R10 ;  /* 0x0000000a00047213 */ /* 0x000fe40000000000 */
[----:B------:R-:W-:-:S04]  /*0a80*/  IABS R9, R13 ;  /* 0x0000000d00097213 */ /* 0x000fc80000000000 */
[----:B------:R-:W1:Y:S08]  /*0a90*/  I2F.RP R0, R9 ;  /* 0x0000000900007306 */ /* 0x000e700000209400 */
[----:B-1----:R-:W1:Y:S02]  /*0aa0*/  MUFU.RCP R0, R0 ;  /* 0x0000000000007308 */ /* 0x002e640000001000 */
[----:B-1----:R-:W-:Y:S01]  /*0ab0*/  VIADD R3, R0, 0xffffffe ;  /* 0x0ffffffe00037836 */ /* 0x002fe20000000000 */
[----:B------:R-:W-:-:S05]  /*0ac0*/  IABS R0, R13 ;  /* 0x0000000d00007213 */ /* 0x000fca0000000000 */
[----:B------:R-:W1:Y:S01]  /*0ad0*/  F2I.FTZ.U32.TRUNC.NTZ R3, R3 ;  /* 0x0000000300037305 */ /* 0x000e62000021f000 */
[----:B------:R-:W-:Y:S02]  /*0ae0*/  IMAD.MOV R0, RZ, RZ, -R0 ;  /* 0x000000ffff007224 */ /* 0x000fe400078e0a00 */
[----:B-1----:R-:W-:-:S04]  /*0af0*/  IMAD.MOV R8, RZ, RZ, -R3 ;  /* 0x000000ffff087224 */ /* 0x002fc800078e0a03 */
[----:B------:R-:W-:Y:S02]  /*0b00*/  IMAD R5, R8, R9, RZ ;  /* 0x0000000908057224 */ /* 0x000fe400078e02ff */
[----:B------:R-:W1:Y:S02]  /*0b10*/  I2F.RP R8, R21 ;  /* 0x0000001500087306 */ /* 0x000e640000209400 */
[----:B------:R-:W-:-:S04]  /*0b20*/  IMAD.HI.U32 R2, R3, R5, R2 ;  /* 0x0000000503027227 */ /* 0x000fc800078e0002 */
[----:B------:R-:W-:Y:S02]  /*0b30*/  IMAD.MOV.U32 R5, RZ, RZ, R4 ;  /* 0x000000ffff057224 */ /* 0x000fe400078e0004 */
[----:B------:R-:W3:Y:S02]  /*0b40*/  I2F.RP R3, R18 ;  /* 0x0000001200037306 */ /* 0x000ee40000209400 */
[----:B------:R-:W-:-:S04]  /*0b50*/  IMAD.HI.U32 R2, R2, R5, RZ ;  /* 0x0000000502027227 */ /* 0x000fc800078e00ff */
[----:B------:R-:W-:Y:S02]  /*0b60*/  IMAD R0, R2, R0, R5 ;  /* 0x0000000002007224 */ /* 0x000fe400078e0205 */
[----:B-1----:R-:W1:Y:S03]  /*0b70*/  MUFU.RCP R8, R8 ;  /* 0x0000000800087308 */ /* 0x002e660000001000 */
[----:B------:R-:W-:-:S05]  /*0b80*/  ISETP.GT.U32.AND P1, PT, R9, R0, PT ;  /* 0x000000000900720c */ /* 0x000fca0003f24070 */
[----:B---3--:R-:W3:Y:S08]  /*0b90*/  MUFU.RCP R3, R3 ;  /* 0x0000000300037308 */ /* 0x008ef00000001000 */
[----:B------:R-:W-:Y:S02]  /*0ba0*/  @!P1 IMAD.IADD R0, R0, 0x1, -R9 ;  /* 0x0000000100009824 */ /* 0x000fe400078e0a09 */
[----:B-1----:R-:W-:-:S02]  /*0bb0*/  VIADD R4, R8, 0xffffffe ;  /* 0x0ffffffe08047836 */ /* 0x002fc40000000000 */
[----:B------:R-:W-:Y:S01]  /*0bc0*/  @!P1 VIADD R2, R2, 0x1 ;  /* 0x0000000102029836 */ /* 0x000fe20000000000 */
[----:B------:R-:W-:Y:S01]  /*0bd0*/  ISETP.GE.U32.AND P0, PT, R0, R9, PT ;  /* 0x000000090000720c */ /* 0x000fe20003f06070 */
[----:B------:R-:W1:Y:S01]  /*0be0*/  F2I.FTZ.U32.TRUNC.NTZ R5, R4 ;  /* 0x0000000400057305 */ /* 0x000e62000021f000 */
[----:B------:R-:W-:Y:S02]  /*0bf0*/  LOP3.LUT R0, R10, R13, RZ, 0x3c, !PT ;  /* 0x0000000d0a007212 */ /* 0x000fe400078e3cff */
[----:B------:R-:W-:Y:S01]  /*0c00*/  ISETP.NE.AND P1, PT, R13, RZ, PT ;  /* 0x000000ff0d00720c */ /* 0x000fe20003f25270 */
[----:B---3--:R-:W-:Y:S01]  /*0c10*/  VIADD R3, R3, 0xffffffe ;  /* 0x0ffffffe03037836 */ /* 0x008fe20000000000 */
[----:B------:R-:W-:Y:S01]  /*0c20*/  ISETP.GE.AND P2, PT, R0, RZ, PT ;  /* 0x000000ff0000720c */ /* 0x000fe20003f46270 */
[----:B------:R-:W-:Y:S01]  /*0c30*/  IMAD.SHL.U32 R0, R154, 0x200000, RZ ;  /* 0x002000009a007824 */ /* 0x000fe200078e00ff */
[----:B------:R-:W-:-:S03]  /*0c40*/  SHF.R.U32.HI R9, RZ, 0x5, R66 ;  /* 0x00000005ff097819 */ /* 0x000fc60000011642 */
[----:B------:R-:W3:Y:S01]  /*0c50*/  F2I.FTZ.U32.TRUNC.NTZ R3, R3 ;  /* 0x0000000300037305 */ /* 0x000ee2000021f000 */
[----:B------:R-:W-:Y:S01]  /*0c60*/  LOP3.LUT R0, R0, 0x600000, RZ, 0xc0, !PT ;  /* 0x0060000000007812 */ /* 0x000fe200078ec0ff */
[----:B------:R-:W-:Y:S01]  /*0c70*/  @P0 VIADD R2, R2, 0x1 ;  /* 0x0000000102020836 */ /* 0x000fe20000000000 */
[----:B------:R-:W-:Y:S02]  /*0c80*/  SGXT.U32 R9, R9, 0x2 ;  /* 0x000000020909781a */ /* 0x000fe40000000000 */
[----:B------:R-:W-:Y:S01]  /*0c90*/  R2UR UR9, R0 ;  /* 0x00000000000972ca */ /* 0x000fe200000e0000 */
[----:B-1----:R-:W-:Y:S02]  /*0ca0*/  IMAD.MOV R4, RZ, RZ, -R5 ;  /* 0x000000ffff047224 */ /* 0x002fe400078e0a05 */
[----:B------:R-:W-:Y:S01]  /*0cb0*/  @!P2 IMAD.MOV R2, RZ, RZ, -R2 ;  /* 0x000000ffff02a224 */ /* 0x000fe200078e0a02 */
[----:B------:R-:W-:Y:S01]  /*0cc0*/  @!P1 LOP3.LUT R2, RZ, R13, RZ, 0x33, !PT ;  /* 0x0000000dff029212 */ /* 0x000fe200078e33ff */
[----:B------:R-:W-:-:S02]  /*0cd0*/  IMAD R11, R4, R21, RZ ;  /* 0x00000015040b7224 */ /* 0x000fc400078e02ff */
[----:B------:R-:W-:Y:S02]  /*0ce0*/  IMAD.MOV.U32 R4, RZ, RZ, RZ ;  /* 0x000000ffff047224 */ /* 0x000fe400078e00ff */
[----:B------:R-:W-:Y:S02]  /*0cf0*/  IMAD.SHL.U32 R0, R2, 0x40, RZ ;  /* 0x0000004002007824 */ /* 0x000fe400078e00ff */
[----:B------:R-:W-:Y:S02]  /*0d00*/  IMAD.MOV R2, RZ, RZ, -R2 ;  /* 0x000000ffff027224 */ /* 0x000fe400078e0a02 */
[----:B------:R-:W-:Y:S01]  /*0d10*/  IMAD.HI.U32 R8, R5, R11, R4 ;  /* 0x0000000b05087227 */ /* 0x000fe200078e0004 */
[----:B------:R-:W-:Y:S01]  /*0d20*/  LOP3.LUT R9, R0, UR4, R9, 0xfe, !PT ;  /* 0x0000000400097c12 */ /* 0x000fe2000f8efe09 */
[----:B------:R-:W-:Y:S02]  /*0d30*/  UIADD3 UR9, UPT, UPT, UR20, UR9, URZ ;  /* 0x0000000914097290 */ /* 0x000fe4000fffe0ff */
[----:B---3--:R-:W-:Y:S01]  /*0d40*/  IMAD.MOV R15, RZ, RZ, -R3 ;  /* 0x000000ffff0f7224 */ /* 0x008fe200078e0a03 */
[----:B------:R-:W-:Y:S01]  /*0d50*/  IABS R11, R9 ;  /* 0x00000009000b7213 */ /* 0x000fe20000000000 */
[----:B------:R-:W-:Y:S01]  /*0d60*/  IMAD R4, R13, R2, R10 ;  /* 0x000000020d047224 */ /* 0x000fe200078e020a */
[----:B------:R-:W-:Y:S01]  /*0d70*/  LOP3.LUT R23, R9, 0x4, RZ, 0xfc, !PT ;  /* 0x0000000409177812 */ /* 0x000fe200078efcff */
[----:B------:R-:W-:Y:S01]  /*0d80*/  IMAD R5, R15, R18, RZ ;  /* 0x000000120f057224 */ /* 0x000fe200078e02ff */
[C---:B------:R-:W-:Y:S01]  /*0d90*/  LOP3.LUT R24, R9.reuse, 0x8, RZ, 0xfc, !PT ;  /* 0x0000000809187812 */ /* 0x040fe200078efcff */
[----:B------:R-:W-:Y:S01]  /*0da0*/  IMAD.MOV.U32 R2, RZ, RZ, RZ ;  /* 0x000000ffff027224 */ /* 0x000fe200078e00ff */
[----:B------:R-:W-:Y:S01]  /*0db0*/  LOP3.LUT R26, R9, 0x10, RZ, 0xfc, !PT ;  /* 0x00000010091a7812 */ /* 0x000fe200078efcff */
[----:B------:R-:W-:Y:S01]  /*0dc0*/  IMAD.MOV.U32 R10, RZ, RZ, R11 ;  /* 0x000000ffff0a7224 */ /* 0x000fe200078e000b */
[----:B------:R-:W-:Y:S01]  /*0dd0*/  IABS R11, R23 ;  /* 0x00000017000b7213 */ /* 0x000fe20000000000 */
[----:B------:R-:W-:Y:S01]  /*0de0*/  IMAD.HI.U32 R5, R3, R5, R2 ;  /* 0x0000000503057227 */ /* 0x000fe200078e0002 */
[----:B------:R-:W-:Y:S01]  /*0df0*/  IABS R13, R24 ;  /* 0x00000018000d7213 */ /* 0x000fe20000000000 */
[----:B------:R-:W-:Y:S01]  /*0e00*/  UMOV UR4, 0x1 ;  /* 0x0000000100047882 */ /* 0x000fe20000000000 */
[----:B------:R-:W-:Y:S01]  /*0e10*/  IABS R16, R26 ;  /* 0x0000001a00107213 */ /* 0x000fe20000000000 */
[----:B------:R-:W-:Y:S01]  /*0e20*/  IMAD.HI.U32 R3, R8, R10, RZ ;  /* 0x0000000a08037227 */ /* 0x000fe200078e00ff */
[----:B------:R-:W-:-:S02]  /*0e30*/  LOP3.LUT R25, R9, 0xc, RZ, 0xfc, !PT ;  /* 0x0000000c09197812 */ /* 0x000fc400078efcff */
[C---:B------:R-:W-:Y:S01]  /*0e40*/  LOP3.LUT R27, R9.reuse, 0x14, RZ, 0xfc, !PT ;  /* 0x00000014091b7812 */ /* 0x040fe200078efcff */
[----:B------:R-:W-:Y:S01]  /*0e50*/  IMAD.IADD R2, R12, 0x1, R4 ;  /* 0x000000010c027824 */ /* 0x000fe200078e0204 */
[----:B------:R-:W-:Y:S01]  /*0e60*/  IABS R15, R25 ;  /* 0x00000019000f7213 */ /* 0x000fe20000000000 */
[----:B------:R-:W-:Y:S01]  /*0e70*/  IMAD.MOV R4, RZ, RZ, -R3 ;  /* 0x000000ffff047224 */ /* 0x000fe200078e0a03 */
[----:B------:R-:W-:Y:S01]  /*0e80*/  IABS R17, R27 ;  /* 0x0000001b00117213 */ /* 0x000fe20000000000 */
[C---:B------:R-:W-:Y:S01]  /*0e90*/  IMAD.HI.U32 R3, R8.reuse, R11, RZ ;  /* 0x0000000b08037227 */ /* 0x040fe200078e00ff */
[C---:B------:R-:W-:Y:S02]  /*0ea0*/  LOP3.LUT R28, R9.reuse, 0x18, RZ, 0xfc, !PT ;  /* 0x00000018091c7812 */ /* 0x040fe400078efcff */
[----:B------:R-:W-:Y:S01]  /*0eb0*/  LOP3.LUT R29, R9, 0x1c, RZ, 0xfc, !PT ;  /* 0x0000001c091d7812 */ /* 0x000fe200078efcff */
[----:B------:R-:W-:Y:S01]  /*0ec0*/  IMAD.MOV R14, RZ, RZ, -R3 ;  /* 0x000000ffff0e7224 */ /* 0x000fe200078e0a03 */
[----:B------:R-:W-:Y:S01]  /*0ed0*/  IABS R20, R28 ;  /* 0x0000001c00147213 */ /* 0x000fe20000000000 */
[----:B------:R-:W-:Y:S01]  /*0ee0*/  IMAD.HI.U32 R3, R8, R13, RZ ;  /* 0x0000000d08037227 */ /* 0x000fe200078e00ff */
[----:B------:R-:W-:-:S03]  /*0ef0*/  IABS R22, R29 ;  /* 0x0000001d00167213 */ /* 0x000fc60000000000 */
[----:B------:R-:W-:-:S04]  /*0f00*/  IMAD.HI.U32 R12, R8, R16, RZ ;  /* 0x00000010080c7227 */ /* 0x000fc800078e00ff */
[C---:B------:R-:W-:Y:S02]  /*0f10*/  IMAD R11, R21.reuse, R14, R11 ;  /* 0x0000000e150b7224 */ /* 0x040fe400078e020b */
[----:B------:R-:W-:Y:S02]  /*0f20*/  IMAD.MOV R14, RZ, RZ, -R3 ;  /* 0x000000ffff0e7224 */ /* 0x000fe400078e0a03 */
[C---:B------:R-:W-:Y:S01]  /*0f30*/  IMAD R10, R21.reuse, R4, R10 ;  /* 0x00000004150a7224 */ /* 0x040fe200078e020a */
[C---:B------:R-:W-:Y:S01]  /*0f40*/  ISETP.GT.U32.AND P2, PT, R21.reuse, R11, PT ;  /* 0x0000000b1500720c */ /* 0x040fe20003f44070 */
[----:B------:R-:W-:Y:S02]  /*0f50*/  IMAD.MOV R3, RZ, RZ, -R12 ;  /* 0x000000ffff037224 */ /* 0x000fe400078e0a0c */
[----:B------:R-:W-:Y:S01]  /*0f60*/  IMAD.HI.U32 R4, R8, R15, RZ ;  /* 0x0000000f08047227 */ /* 0x000fe200078e00ff */
[----:B------:R-:W-:-:S03]  /*0f70*/  ISETP.GT.U32.AND P0, PT, R21, R10, PT ;  /* 0x0000000a1500720c */ /* 0x000fc60003f04070 */
[C---:B------:R-:W-:Y:S02]  /*0f80*/  IMAD R12, R21.reuse, R14, R13 ;  /* 0x0000000e150c7224 */ /* 0x040fe400078e020d */
[C---:B------:R-:W-:Y:S02]  /*0f90*/  IMAD R14, R21.reuse, R3, R16 ;  /* 0x00000003150e7224 */ /* 0x040fe400078e0210 */
[----:B------:R-:W-:Y:S01]  /*0fa0*/  IMAD.MOV R4, RZ, RZ, -R4 ;  /* 0x000000ffff047224 */ /* 0x000fe200078e0a04 */
[C---:B------:R-:W-:Y:S01]  /*0fb0*/  ISETP.GT.U32.AND P4, PT, R21.reuse, R12, PT ;  /* 0x0000000c1500720c */ /* 0x040fe20003f84070 */
[----:B------:R-:W-:Y:S01]  /*0fc0*/  IMAD.HI.U32 R3, R8, R17, RZ ;  /* 0x0000001108037227 */ /* 0x000fe200078e00ff */
[----:B------:R-:W-:-:S03]  /*0fd0*/  ISETP.GT.U32.AND P3, PT, R21, R14, PT ;  /* 0x0000000e1500720c */ /* 0x000fc60003f64070 */
[C---:B------:R-:W-:Y:S01]  /*0fe0*/  IMAD R13, R21.reuse, R4, R15 ;  /* 0x00000004150d7224 */ /* 0x040fe200078e020f */
[----:B------:R-:W-:Y:S01]  /*0ff0*/  LOP3.LUT R4, R66, 0x7f, RZ, 0xc0, !PT ;  /* 0x0000007f42047812 */ /* 0x000fe200078ec0ff */
[----:B------:R-:W-:Y:S01]  /*1000*/  IMAD.MOV R16, RZ, RZ, -R3 ;  /* 0x000000ffff107224 */ /* 0x000fe200078e0a03 */
[----:B------:R-:W-:Y:S01]  /*1010*/  LEA R15, R2, UR5, 0x1 ;  /* 0x00000005020f7c11 */ /* 0x000fe2000f8e08ff */
[----:B------:R-:W-:Y:S01]  /*1020*/  IMAD.HI.U32 R3, R8, R20, RZ ;  /* 0x0000001408037227 */ /* 0x000fe200078e00ff */
[----:B------:R-:W-:-:S03]  /*1030*/  ISETP.GT.U32.AND P1, PT, R21, R13, PT ;  /* 0x0000000d1500720c */ /* 0x000fc60003f24070 */
[----:B------:R-:W-:Y:S02]  /*1040*/  IMAD.MOV R3, RZ, RZ, -R3 ;  /* 0x000000ffff037224 */ /* 0x000fe400078e0a03 */
[----:B------:R-:W-:Y:S02]  /*1050*/  IMAD.U32 R2, R15, 0x100, R4 ;  /* 0x000001000f027824 */ /* 0x000fe400078e0004 */
[C---:B------:R-:W-:Y:S02]  /*1060*/  IMAD R15, R21.reuse, R16, R17 ;  /* 0x00000010150f7224 */ /* 0x040fe400078e0211 */
[C---:B------:R-:W-:Y:S01]  /*1070*/  IMAD R16, R21.reuse, R3, R20 ;  /* 0x0000000315107224 */ /* 0x040fe200078e0214 */
[----:B------:R-:W-:Y:S01]  /*1080*/  IABS R19, R2 ;  /* 0x0000000200137213 */ /* 0x000fe20000000000 */
[----:B------:R-:W-:Y:S01]  /*1090*/  VIADD R3, R2, 0x80 ;  /* 0x0000008002037836 */ /* 0x000fe20000000000 */
[----:B------:R-:W-:Y:S01]  /*10a0*/  ISETP.GT.U32.AND P5, PT, R21, R15, PT ;  /* 0x0000000f1500720c */ /* 0x000fe20003fa4070 */
[----:B------:R-:W-:-:S03]  /*10b0*/  IMAD.HI.U32 R17, R8, R22, RZ ;  /* 0x0000001608117227 */ /* 0x000fc600078e00ff */
[----:B------:R-:W-:Y:S01]  /*10c0*/  IABS R20, R3 ;  /* 0x0000000300147213 */ /* 0x000fe20000000000 */
[----:B------:R-:W-:Y:S02]  /*10d0*/  @!P4 IMAD.IADD R12, R12, 0x1, -R21 ;  /* 0x000000010c0cc824 */ /* 0x000fe400078e0a15 */
[----:B------:R-:W-:-:S03]  /*10e0*/  IMAD.HI.U32 R8, R5, R19, RZ ;  /* 0x0000001305087227 */ /* 0x000fc600078e00ff */
[----:B------:R-:W-:Y:S01]  /*10f0*/  ISETP.GT.U32.AND P4, PT, R21, R12, PT ;  /* 0x0000000c1500720c */ /* 0x000fe20003f84070 */
[----:B------:R-:W-:Y:S02]  /*1100*/  IMAD.MOV R17, RZ, RZ, -R17 ;  /* 0x000000ffff117224 */ /* 0x000fe400078e0a11 */
[----:B------:R-:W-:Y:S02]  /*1110*/  IMAD.MOV R8, RZ, RZ, -R8 ;  /* 0x000000ffff087224 */ /* 0x000fe400078e0a08 */
[----:B------:R-:W-:-:S04]  /*1120*/  IMAD.HI.U32 R5, R5, R20, RZ ;  /* 0x0000001405057227 */ /* 0x000fc800078e00ff */
[C---:B------:R-:W-:Y:S02]  /*1130*/  IMAD R17, R21.reuse, R17, R22 ;  /* 0x0000001115117224 */ /* 0x040fe400078e0216 */
[----:B------:R-:W-:Y:S01]  /*1140*/  @!P0 IMAD.IADD R10, R10, 0x1, -R21 ;  /* 0x000000010a0a8824 */ /* 0x000fe200078e0a15 */
[----:B------:R-:W-:Y:S01]  /*1150*/  ISETP.GT.U32.AND P0, PT, R21, R16, PT ;  /* 0x000000101500720c */ /* 0x000fe20003f04070 */
[----:B------:R-:W-:Y:S02]  /*1160*/  IMAD R8, R18, R8, R19 ;  /* 0x0000000812087224 */ /* 0x000fe400078e0213 */
[----:B------:R-:W-:Y:S02]  /*1170*/  IMAD.MOV R5, RZ, RZ, -R5 ;  /* 0x000000ffff057224 */ /* 0x000fe400078e0a05 */
[--C-:B------:R-:W-:Y:S01]  /*1180*/  @!P2 IMAD.IADD R11, R11, 0x1, -R21.reuse ;  /* 0x000000010b0ba824 */ /* 0x100fe200078e0a15 */
[----:B------:R-:W-:Y:S01]  /*1190*/  ISETP.GT.U32.AND P2, PT, R21, R17, PT ;  /* 0x000000111500720c */ /* 0x000fe20003f44070 */
[--C-:B------:R-:W-:Y:S01]  /*11a0*/  @!P1 IMAD.IADD R13, R13, 0x1, -R21.reuse ;  /* 0x000000010d0d9824 */ /* 0x100fe200078e0a15 */
[C---:B------:R-:W-:Y:S01]  /*11b0*/  ISETP.GT.U32.AND P1, PT, R21.reuse, R10, PT ;  /* 0x0000000a1500720c */ /* 0x040fe20003f24070 */
[----:B------:R-:W-:Y:S01]  /*11c0*/  @!P3 IMAD.IADD R14, R14, 0x1, -R21 ;  /* 0x000000010e0eb824 */ /* 0x000fe200078e0a15 */
[----:B------:R-:W-:Y:S01]  /*11d0*/  ISETP.GT.U32.AND P6, PT, R21, R11, PT ;  /* 0x0000000b1500720c */ /* 0x000fe20003fc4070 */
[----:B------:R-:W-:-:S02]  /*11e0*/  IMAD R5, R18, R5, R20 ;  /* 0x0000000512057224 */ /* 0x000fc400078e0214 */
[--C-:B------:R-:W-:Y:S01]  /*11f0*/  @!P5 IMAD.IADD R15, R15, 0x1, -R21.reuse ;  /* 0x000000010f0fd824 */ /* 0x100fe200078e0a15 */
[----:B------:R-:W-:Y:S01]  /*1200*/  ISETP.GT.U32.AND P5, PT, R18, R8, PT ;  /* 0x000000081200720c */ /* 0x000fe20003fa4070 */
[--C-:B------:R-:W-:Y:S01]  /*1210*/  @!P4 IMAD.IADD R12, R12, 0x1, -R21.reuse ;  /* 0x000000010c0cc824 */ /* 0x100fe200078e0a15 */
[----:B------:R-:W-:Y:S01]  /*1220*/  ISETP.GT.U32.AND P3, PT, R21, R14, PT ;  /* 0x0000000e1500720c */ /* 0x000fe20003f64070 */
[--C-:B------:R-:W-:Y:S01]  /*1230*/  @!P0 IMAD.IADD R16, R16, 0x1, -R21.reuse ;  /* 0x0000000110108824 */ /* 0x100fe200078e0a15 */
[----:B------:R-:W-:Y:S01]  /*1240*/  ISETP.GT.U32.AND P4, PT, R18, R5, PT ;  /* 0x000000051200720c */ /* 0x000fe20003f84070 */
[--C-:B------:R-:W-:Y:S01]  /*1250*/  @!P2 IMAD.IADD R17, R17, 0x1, -R21.reuse ;  /* 0x000000011111a824 */ /* 0x100fe200078e0a15 */
[C---:B------:R-:W-:Y:S01]  /*1260*/  ISETP.GT.U32.AND P0, PT, R21.reuse, R15, PT ;  /* 0x0000000f1500720c */ /* 0x040fe20003f04070 */
[--C-:B------:R-:W-:Y:S01]  /*1270*/  @!P1 IMAD.IADD R10, R10, 0x1, -R21.reuse ;  /* 0x000000010a0a9824 */ /* 0x100fe200078e0a15 */
[----:B------:R-:W-:Y:S01]  /*1280*/  ISETP.GT.U32.AND P2, PT, R21, R16, PT ;  /* 0x000000101500720c */ /* 0x000fe20003f44070 */
[--C-:B------:R-:W-:Y:S01]  /*1290*/  @!P6 IMAD.IADD R11, R11, 0x1, -R21.reuse ;  /* 0x000000010b0be824 */ /* 0x100fe200078e0a15 */
[----:B------:R-:W-:Y:S01]  /*12a0*/  ISETP.GE.AND P1, PT, R23, RZ, PT ;  /* 0x000000ff1700720c */ /* 0x000fe20003f26270 */
[----:B0-----:R-:W-:Y:S01]  /*12b0*/  VIADD R20, R139, 0xfffffffe ;  /* 0xfffffffe8b147836 */ /* 0x001fe20000000000 */
[C---:B------:R-:W-:Y:S01]  /*12c0*/  ISETP.GT.U32.AND P6, PT, R21.reuse, R13, PT ;  /* 0x0000000d1500720c */ /* 0x040fe20003fc4070 */
[--C-:B------:R-:W-:Y:S01]  /*12d0*/  @!P5 IMAD.IADD R8, R8, 0x1, -R18.reuse ;  /* 0x000000010808d824 */ /* 0x100fe200078e0a12 */
[----:B------:R-:W-:Y:S01]  /*12e0*/  ISETP.GT.U32.AND P5, PT, R21, R17, PT ;  /* 0x000000111500720c */ /* 0x000fe20003fa4070 */
[--C-:B------:R-:W-:Y:S01]  /*12f0*/  @!P3 IMAD.IADD R14, R14, 0x1, -R21.reuse ;  /* 0x000000010e0eb824 */ /* 0x100fe200078e0a15 */
[----:B------:R-:W-:Y:S01]  /*1300*/  ISETP.GE.AND P3, PT, R9, RZ, PT ;  /* 0x000000ff0900720c */ /* 0x000fe20003f66270 */
[----:B------:R-:W-:Y:S01]  /*1310*/  @!P4 IMAD.IADD R5, R5, 0x1, -R18 ;  /* 0x000000010505c824 */ /* 0x000fe200078e0a12 */
[----:B------:R-:W-:Y:S01]  /*1320*/  ISETP.GT.U32.AND P4, PT, R18, R8, PT ;  /* 0x000000081200720c */ /* 0x000fe20003f84070 */
[--C-:B------:R-:W-:Y:S01]  /*1330*/  @!P0 IMAD.IADD R15, R15, 0x1, -R21.reuse ;  /* 0x000000010f0f8824 */ /* 0x100fe200078e0a15 */
[----:B------:R-:W-:Y:S01]  /*1340*/  ISETP.GE.AND P0, PT, R25, RZ, PT ;  /* 0x000000ff1900720c */ /* 0x000fe20003f06270 */
[----:B------:R-:W-:Y:S01]  /*1350*/  @!P2 IMAD.IADD R16, R16, 0x1, -R21 ;  /* 0x000000011010a824 */ /* 0x000fe200078e0a15 */
[----:B------:R-:W-:Y:S01]  /*1360*/  ISETP.GE.AND P2, PT, R26, RZ, PT ;  /* 0x000000ff1a00720c */ /* 0x000fe20003f46270 */
[----:B------:R-:W-:Y:S01]  /*1370*/  @!P1 IMAD.MOV R11, RZ, RZ, -R11 ;  /* 0x000000ffff0b9224 */ /* 0x000fe200078e0a0b */
[----:B------:R-:W-:Y:S01]  /*1380*/  ISETP.GT.U32.AND P1, PT, R18, R5, PT ;  /* 0x000000051200720c */ /* 0x000fe20003f24070 */
[--C-:B------:R-:W-:Y:S01]  /*1390*/  @!P6 IMAD.IADD R13, R13, 0x1, -R21.reuse ;  /* 0x000000010d0de824 */ /* 0x100fe200078e0a15 */
[----:B------:R-:W-:Y:S01]  /*13a0*/  ISETP.GE.AND P6, PT, R24, RZ, PT ;  /* 0x000000ff1800720c */ /* 0x000fe20003fc6270 */
[----:B------:R-:W-:Y:S01]  /*13b0*/  @!P5 IMAD.IADD R17, R17, 0x1, -R21 ;  /* 0x000000011111d824 */ /* 0x000fe200078e0a15 */
[----:B------:R-:W-:Y:S01]  /*13c0*/  ISETP.GE.AND P5, PT, R28, RZ, PT ;  /* 0x000000ff1c00720c */ /* 0x000fe20003fa6270 */
[----:B------:R-:W-:Y:S01]  /*13d0*/  @!P3 IMAD.MOV R10, RZ, RZ, -R10 ;  /* 0x000000ffff0ab224 */ /* 0x000fe200078e0a0a */
[----:B------:R-:W-:Y:S01]  /*13e0*/  ISETP.GE.AND P3, PT, R27, RZ, PT ;  /* 0x000000ff1b00720c */ /* 0x000fe20003f66270 */
[----:B------:R-:W-:Y:S01]  /*13f0*/  @!P4 IMAD.IADD R8, R8, 0x1, -R18 ;  /* 0x000000010808c824 */ /* 0x000fe200078e0a12 */
[----:B------:R-:W-:Y:S01]  /*1400*/  ISETP.GE.AND P4, PT, R29, RZ, PT ;  /* 0x000000ff1d00720c */ /* 0x000fe20003f86270 */
[----:B------:R-:W-:Y:S01]  /*1410*/  @!P0 IMAD.MOV R13, RZ, RZ, -R13 ;  /* 0x000000ffff0d8224 */ /* 0x000fe200078e0a0d */
[----:B------:R-:W-:Y:S01]  /*1420*/  ISETP.GE.AND P0, PT, R2, RZ, PT ;  /* 0x000000ff0200720c */ /* 0x000fe20003f06270 */
[----:B------:R-:W-:Y:S01]  /*1430*/  @!P2 IMAD.MOV R14, RZ, RZ, -R14 ;  /* 0x000000ffff0ea224 */ /* 0x000fe200078e0a0e */
[----:B------:R-:W-:Y:S01]  /*1440*/  ISETP.GE.AND P2, PT, R3, RZ, PT ;  /* 0x000000ff0300720c */ /* 0x000fe20003f46270 */
[----:B------:R-:W-:Y:S01]  /*1450*/  @!P1 IMAD.IADD R5, R5, 0x1, -R18 ;  /* 0x0000000105059824 */ /* 0x000fe200078e0a12 */
[----:B------:R-:W-:Y:S01]  /*1460*/  ISETP.NE.AND P1, PT, R7, RZ, PT ;  /* 0x000000ff0700720c */ /* 0x000fe20003f25270 */
[----:B------:R-:W-:Y:S01]  /*1470*/  @!P6 IMAD.MOV R12, RZ, RZ, -R12 ;  /* 0x000000ffff0ce224 */ /* 0x000fe200078e0a0c */
[----:B------:R-:W-:Y:S01]  /*1480*/  LOP3.LUT R7, RZ, R7, RZ, 0x33, !PT ;  /* 0x00000007ff077212 */ /* 0x000fe200078e33ff */
[----:B------:R-:W-:-:S02]  /*1490*/  @!P5 IMAD.MOV R16, RZ, RZ, -R16 ;  /* 0x000000ffff10d224 */ /* 0x000fc400078e0a10 */
[----:B------:R-:W-:Y:S01]  /*14a0*/  @!P3 IMAD.MOV R15, RZ, RZ, -R15 ;  /* 0x000000ffff0fb224 */ /* 0x000fe200078e0a0f */
[C---:B------:R-:W-:Y:S01]  /*14b0*/  SEL R100, R7.reuse, R10, !P1 ;  /* 0x0000000a07647207 */ /* 0x040fe20004800000 */
[----:B------:R-:W-:Y:S01]  /*14c0*/  @!P4 IMAD.MOV R17, RZ, RZ, -R17 ;  /* 0x000000ffff11c224 */ /* 0x000fe200078e0a11 */
[C---:B------:R-:W-:Y:S01]  /*14d0*/  SEL R102, R7.reuse, R11, !P1 ;  /* 0x0000000b07667207 */ /* 0x040fe20004800000 */
[----:B------:R-:W-:Y:S01]  /*14e0*/  IMAD.MOV.U32 R10, RZ, RZ, R5 ;  /* 0x000000ffff0a7224 */ /* 0x000fe200078e0005 */
[C---:B------:R-:W-:Y:S01]  /*14f0*/  SEL R103, R7.reuse, R12, !P1 ;  /* 0x0000000c07677207 */ /* 0x040fe20004800000 */
[----:B------:R-:W-:Y:S01]  /*1500*/  @!P0 IMAD.MOV R8, RZ, RZ, -R8 ;  /* 0x000000ffff088224 */ /* 0x000fe200078e0a08 */
[C---:B------:R-:W-:Y:S01]  /*1510*/  SEL R104, R7.reuse, R13, !P1 ;  /* 0x0000000d07687207 */ /* 0x040fe20004800000 */
[----:B------:R-:W-:Y:S01]  /*1520*/  @!P2 IMAD.MOV R10, RZ, RZ, -R10 ;  /* 0x000000ffff0aa224 */ /* 0x000fe200078e0a0a */
[----:B------:R-:W-:Y:S01]  /*1530*/  SEL R105, R7, R14, !P1 ;  /* 0x0000000e07697207 */ /* 0x000fe20004800000 */
[----:B------:R-:W-:Y:S01]  /*1540*/  VIADD R11, R139, 0xffffffe7 ;  /* 0xffffffe78b0b7836 */ /* 0x000fe20000000000 */
[----:B------:R-:W-:Y:S01]  /*1550*/  SEL R106, R7, R15, !P1 ;  /* 0x0000000f076a7207 */ /* 0x000fe20004800000 */
[----:B------:R-:W-:Y:S01]  /*1560*/  VIADD R14, R139, 0xffffffe3 ;  /* 0xffffffe38b0e7836 */ /* 0x000fe20000000000 */
[----:B------:R-:W-:Y:S01]  /*1570*/  SEL R101, R7, R16, !P1 ;  /* 0x0000001007657207 */ /* 0x000fe20004800000 */
[----:B------:R-:W-:Y:S01]  /*1580*/  VIADD R16, R139, 0xffffffe2 ;  /* 0xffffffe28b107836 */ /* 0x000fe20000000000 */
[----:B------:R-:W-:Y:S01]  /*1590*/  SEL R67, R7, R17, !P1 ;  /* 0x0000001107437207 */ /* 0x000fe20004800000 */
[----:B------:R-:W-:Y:S01]  /*15a0*/  VIADD R7, R139, 0xfffffff7 ;  /* 0xfffffff78b077836 */ /* 0x000fe20000000000 */
[----:B------:R-:W-:-:S02]  /*15b0*/  ISETP.NE.AND P1, PT, R6, RZ, PT ;  /* 0x000000ff0600720c */ /* 0x000fc40003f25270 */
[----:B------:R-:W-:Y:S01]  /*15c0*/  LOP3.LUT R5, RZ, R6, RZ, 0x33, !PT ;  /* 0x00000006ff057212 */ /* 0x000fe200078e33ff */
[----:B------:R-:W-:Y:S01]  /*15d0*/  VIADD R6, R139, 0xffffffff ;  /* 0xffffffff8b067836 */ /* 0x000fe20000000000 */
[----:B------:R-:W-:Y:S01]  /*15e0*/  ISETP.GE.U32.AND P0, PT, R7, 0x7fffffd8, PT ;  /* 0x7fffffd80700780c */ /* 0x000fe20003f06070 */
[----:B------:R-:W-:Y:S01]  /*15f0*/  VIADD R7, R139, 0xffffffef ;  /* 0xffffffef8b077836 */ /* 0x000fe20000000000 */
[----:B------:R-:W-:Y:S01]  /*1600*/  SEL R17, R5, R8, !P1 ;  /* 0x0000000805117207 */ /* 0x000fe20004800000 */
[----:B------:R-:W-:Y:S01]  /*1610*/  VIADD R8, R139, 0xffffffec ;  /* 0xffffffec8b087836 */ /* 0x000fe20000000000 */
[----:B------:R-:W-:Y:S01]  /*1620*/  SEL R19, R5, R10, !P1 ;  /* 0x0000000a05137207 */ /* 0x000fe20004800000 */
[C---:B------:R-:W-:Y:S01]  /*1630*/  VIADD R5, R139.reuse, 0xffffffed ;  /* 0xffffffed8b057836 */ /* 0x040fe20000000000 */
[----:B------:R-:W-:Y:S01]  /*1640*/  ISETP.GE.U32.AND P6, PT, R6, 0x7fffffe0, PT ;  /* 0x7fffffe00600780c */ /* 0x000fe20003fc6070 */
[C---:B------:R-:W-:Y:S01]  /*1650*/  VIADD R6, R139.reuse, 0xffffffe8 ;  /* 0xffffffe88b067836 */ /* 0x040fe20000000000 */
[----:B------:R-:W-:Y:S01]  /*1660*/  ISETP.GE.U32.AND P1, PT, R8, 0x7fffffcd, PT ;  /* 0x7fffffcd0800780c */ /* 0x000fe20003f26070 */
[----:B------:R-:W-:Y:S01]  /*1670*/  VIADD R8, R139, 0xffffffee ;  /* 0xffffffee8b087836 */ /* 0x000fe20000000000 */
[----:B------:R-:W-:Y:S01]  /*1680*/  ISETP.GE.U32.AND P3, PT, R5, 0x7fffffce, PT ;  /* 0x7fffffce0500780c */ /* 0x000fe20003f66070 */
[C---:B------:R-:W-:Y:S01]  /*1690*/  VIADD R5, R139.reuse, 0xffffffe9 ;  /* 0xffffffe98b057836 */ /* 0x040fe20000000000 */
[----:B------:R-:W-:Y:S01]  /*16a0*/  ISETP.GE.U32.AND P5, PT, R6, 0x7fffffc9, PT ;  /* 0x7fffffc90600780c */ /* 0x000fe20003fa6070 */
[C---:B------:R-:W-:Y:S01]  /*16b0*/  VIADD R6, R139.reuse, 0xffffffea ;  /* 0xffffffea8b067836 */ /* 0x040fe20000000000 */
[----:B------:R-:W-:Y:S01]  /*16c0*/  ISETP.GE.U32.AND P2, PT, R8, 0x7fffffcf, PT ;  /* 0x7fffffcf0800780c */ /* 0x000fe20003f46070 */
[----:B------:R-:W-:Y:S01]  /*16d0*/  VIADD R10, R139, 0xffffffe4 ;  /* 0xffffffe48b0a7836 */ /* 0x000fe20000000000 */
[----:B------:R-:W-:-:S02]  /*16e0*/  SEL R8, RZ, 0x1, P1 ;  /* 0x00000001ff087807 */ /* 0x000fc40000800000 */
[----:B------:R-:W-:Y:S01]  /*16f0*/  ISETP.GE.U32.AND P1, PT, R5, 0x7fffffca, PT ;  /* 0x7fffffca0500780c */ /* 0x000fe20003f26070 */
[----:B------:R-:W-:Y:S01]  /*1700*/  VIADD R5, R139, 0xffffffeb ;  /* 0xffffffeb8b057836 */ /* 0x000fe20000000000 */
[----:B------:R-:W-:Y:S02]  /*1710*/  ISETP.GE.U32.AND P4, PT, R7, 0x7fffffd0, PT ;  /* 0x7fffffd00700780c */ /* 0x000fe40003f86070 */
[----:B------:R-:W-:Y:S02]  /*1720*/  SEL R9, RZ, 0x1fffe, P3 ;  /* 0x0001fffeff097807 */ /* 0x000fe40001800000 */
[----:B------:R-:W-:Y:S02]  /*1730*/  ISETP.GE.U32.AND P3, PT, R6, 0x7fffffcb, PT ;  /* 0x7fffffcb0600780c */ /* 0x000fe40003f66070 */
[----:B------:R-:W-:Y:S01]  /*1740*/  SEL R6, RZ, 0x4, P2 ;  /* 0x00000004ff067807 */ /* 0x000fe20001000000 */
[----:B------:R-:W-:Y:S01]  /*1750*/  IMAD.IADD R8, R8, 0x1, R9 ;  /* 0x0000000108087824 */ /* 0x000fe200078e0209 */
[----:B------:R-:W-:Y:S01]  /*1760*/  ISETP.GE.U32.AND P2, PT, R5, 0x7fffffcc, PT ;  /* 0x7fffffcc0500780c */ /* 0x000fe20003f46070 */
[----:B------:R-:W-:Y:S01]  /*1770*/  VIADD R5, R139, 0xffffffe5 ;  /* 0xffffffe58b057836 */ /* 0x000fe20000000000 */
[----:B------:R-:W-:-:S02]  /*1780*/  SEL R7, RZ, 0x7fff8, P4 ;  /* 0x0007fff8ff077807 */ /* 0x000fc40002000000 */
[----:B------:R-:W-:Y:S01]  /*1790*/  ISETP.GE.U32.AND P4, PT, R10, 0x7fffffc5, PT ;  /* 0x7fffffc50a00780c */ /* 0x000fe20003f86070 */
[----:B------:R-:W-:Y:S01]  /*17a0*/  VIADD R10, R139, 0xffffffe6 ;  /* 0xffffffe68b0a7836 */ /* 0x000fe20000000000 */
[----:B------:R-:W-:Y:S02]  /*17b0*/  SEL R12, RZ, 0x1, P5 ;  /* 0x00000001ff0c7807 */ /* 0x000fe40002800000 */
[----:B------:R-:W-:Y:S01]  /*17c0*/  ISETP.GE.U32.AND P5, PT, R5, 0x7fffffc6, PT ;  /* 0x7fffffc60500780c */ /* 0x000fe20003fa6070 */
[----:B------:R-:W-:Y:S01]  /*17d0*/  VIADD R5, R139, 0xffffffe1 ;  /* 0xffffffe18b057836 */ /* 0x000fe20000000000 */
[----:B------:R-:W-:Y:S02]  /*17e0*/  SEL R13, RZ, 0x1fffe, P1 ;  /* 0x0001fffeff0d7807 */ /* 0x000fe40000800000 */
[----:B------:R-:W-:Y:S02]  /*17f0*/  ISETP.GE.U32.AND P1, PT, R10, 0x7fffffc7, PT ;  /* 0x7fffffc70a00780c */ /* 0x000fe40003f26070 */
[----:B------:R-:W-:Y:S01]  /*1800*/  SEL R10, RZ, 0x4, P3 ;  /* 0x00000004ff0a7807 */ /* 0x000fe20001800000 */
[----:B------:R-:W-:Y:S01]  /*1810*/  IMAD.IADD R12, R12, 0x1, R13 ;  /* 0x000000010c0c7824 */ /* 0x000fe200078e020d */
[----:B------:R-:W-:-:S02]  /*1820*/  ISETP.GE.U32.AND P3, PT, R11, 0x7fffffc8, PT ;  /* 0x7fffffc80b00780c */ /* 0x000fc40003f66070 */
[----:B------:R-:W-:Y:S02]  /*1830*/  SEL R11, RZ, 0x7fff8, P2 ;  /* 0x0007fff8ff0b7807 */ /* 0x000fe40001000000 */
[----:B------:R-:W-:Y:S01]  /*1840*/  ISETP.GE.U32.AND P2, PT, R5, 0x7fffffc2, PT ;  /* 0x7fffffc20500780c */ /* 0x000fe20003f46070 */
[----:B------:R-:W-:Y:S01]  /*1850*/  VIADD R5, R139, 0xffffffe0 ;  /* 0xffffffe08b057836 */ /* 0x000fe20000000000 */
[----:B------:R-:W-:Y:S02]  /*1860*/  SEL R15, RZ, 0x1, P4 ;  /* 0x00000001ff0f7807 */ /* 0x000fe40002000000 */
[----:B------:R-:W-:Y:S02]  /*1870*/  ISETP.GE.U32.AND P4, PT, R16, 0x7fffffc3, PT ;  /* 0x7fffffc31000780c */ /* 0x000fe40003f86070 */
[----:B------:R-:W-:Y:S02]  /*1880*/  SEL R16, RZ, 0x1fffe, P5 ;  /* 0x0001fffeff107807 */ /* 0x000fe40002800000 */
[----:B------:R-:W-:-:S02]  /*1890*/  ISETP.GE.U32.AND P5, PT, R14, 0x7fffffc4, PT ;  /* 0x7fffffc40e00780c */ /* 0x000fc40003fa6070 */
[----:B------:R-:W-:Y:S01]  /*18a0*/  SEL R14, RZ, 0x4, P1 ;  /* 0x00000004ff0e7807 */ /* 0x000fe20000800000 */
[----:B------:R-:W-:Y:S01]  /*18b0*/  IMAD.IADD R15, R15, 0x1, R16 ;  /* 0x000000010f0f7824 */ /* 0x000fe200078e0210 */
[----:B------:R-:W-:Y:S02]  /*18c0*/  ISETP.GE.U32.AND P1, PT, R5, 0x7fffffc1, PT ;  /* 0x7fffffc10500780c */ /* 0x000fe40003f26070 */
[----:B------:R-:W-:Y:S02]  /*18d0*/  SEL R18, RZ, 0x1fffe, P2 ;  /* 0x0001fffeff127807 */ /* 0x000fe40001000000 */
[----:B------:R-:W-:Y:S02]  /*18e0*/  SEL R9, RZ, 0x1, P1 ;  /* 0x00000001ff097807 */ /* 0x000fe40000800000 */
[----:B------:R-:W-:Y:S02]  /*18f0*/  LOP3.LUT R8, R8, 0x3, RZ, 0xc0, !PT ;  /* 0x0000000308087812 */ /* 0x000fe400078ec0ff */
[----:B------:R-:W-:Y:S01]  /*1900*/  LOP3.LUT R12, R12, 0x3, RZ, 0xc0, !PT ;  /* 0x000000030c0c7812 */ /* 0x000fe200078ec0ff */
[----:B------:R-:W-:Y:S01]  /*1910*/  IMAD.IADD R18, R9, 0x1, R18 ;  /* 0x0000000109127824 */ /* 0x000fe200078e0212 */
[----:B------:R-:W-:-:S02]  /*1920*/  IADD3 R6, PT, PT, R8, R7, R6 ;  /* 0x0000000708067210 */ /* 0x000fc40007ffe006 */
[----:B------:R-:W-:Y:S02]  /*1930*/  SEL R8, RZ, 0x4, P4 ;  /* 0x00000004ff087807 */ /* 0x000fe40002000000 */
[----:B------:R-:W-:Y:S02]  /*1940*/  SEL R9, RZ, 0x7fff8, P5 ;  /* 0x0007fff8ff097807 */ /* 0x000fe40002800000 */
[----:B------:R-:W-:Y:S02]  /*1950*/  LOP3.LUT R18, R18, 0x3, RZ, 0xc0, !PT ;  /* 0x0000000312127812 */ /* 0x000fe400078ec0ff */
[----:B------:R-:W-:Y:S02]  /*1960*/  SEL R7, RZ, 0x7fff8, P3 ;  /* 0x0007fff8ff077807 */ /* 0x000fe40001800000 */
[----:B------:R-:W-:Y:S02]  /*1970*/  LOP3.LUT R15, R15, 0x3, RZ, 0xc0, !PT ;  /* 0x000000030f0f7812 */ /* 0x000fe400078ec0ff */
[----:B------:R-:W-:-:S02]  /*1980*/  IADD3 R8, PT, PT, R18, R9, R8 ;  /* 0x0000000912087210 */ /* 0x000fc40007ffe008 */
[----:B------:R-:W-:Y:S01]  /*1990*/  IADD3 R10, PT, PT, R12, R11, R10 ;  /* 0x0000000b0c0a7210 */ /* 0x000fe20007ffe00a */
[----:B------:R-:W-:Y:S01]  /*19a0*/  VIADD R11, R139, 0xfffffff6 ;  /* 0xfffffff68b0b7836 */ /* 0x000fe20000000000 */
[----:B------:R-:W-:Y:S02]  /*19b0*/  IADD3 R7, PT, PT, R15, R7, R14 ;  /* 0x000000070f077210 */ /* 0x000fe40007ffe00e */
[----:B------:R-:W-:Y:S01]  /*19c0*/  LOP3.LUT R8, R8, 0xf, RZ, 0xc0, !PT ;  /* 0x0000000f08087812 */ /* 0x000fe200078ec0ff */
[----:B------:R-:W-:Y:S01]  /*19d0*/  IMAD.SHL.U32 R10, R10, 0x100, RZ ;  /* 0x000001000a0a7824 */ /* 0x000fe200078e00ff */
[----:B------:R-:W-:Y:S02]  /*19e0*/  ISETP.GE.U32.AND P2, PT, R20, 0x7fffffdf, PT ;  /* 0x7fffffdf1400780c */ /* 0x000fe40003f46070 */
[----:B------:R-:W-:Y:S01]  /*19f0*/  ISETP.NE.U32.AND P3, PT, R4, RZ, PT ;  /* 0x000000ff0400720c */ /* 0x000fe20003f65070 */
[----:B------:R-:W-:Y:S01]  /*1a00*/  IMAD R8, R7, 0x10, R8 ;  /* 0x0000001007087824 */ /* 0x000fe200078e0208 */
[----:B------:R-:W-:Y:S01]  /*1a10*/  LOP3.LUT R7, R10, 0xf00, RZ, 0xe2, !PT ;  /* 0x00000f000a077812 */ /* 0x000fe200078ee2ff */
[----:B--2-4-:R-:W-:Y:S10]  /*1a20*/  BRA.U UP0, `(.L_x_11) ;  /* 0x0000000100187547 */ /* 0x014ff4000b800000 */
[----:B------:R-:W-:Y:S01]  /*1a30*/  ELECT P4, URZ, PT ;  /* 0x0000000000ff782f */ /* 0x000fe20003880000 */
[----:B------:R-:W-:Y:S01]  /*1a40*/  IMAD.MOV.U32 R9, RZ, RZ, 0x1 ;  /* 0x00000001ff097424 */ /* 0x000fe200078e00ff */
[----:B------:R-:W-:Y:S01]  /*1a50*/  UMOV UR5, 0x40 ;  /* 0x0000004000057882 */ /* 0x000fe20000000000 */
[----:B------:R-:W-:Y:S01]  /*1a60*/  UVIRTCOUNT.DEALLOC.SMPOOL 0x80 ;  /* 0x000000800000784c */ /* 0x000fe20000000000 */
[----:B------:R-:W-:-:S09]  /*1a70*/  ULEA UR5, UR11, UR5, 0x18 ;  /* 0x000000050b057291 */ /* 0x000fd2000f8ec0ff */
[----:B------:R0:W-:Y:S03]  /*1a80*/  @P4 STS.U8 [UR5], R9 ;  /* 0x00000009ff004988 */ /* 0x0001e60008000005 */
.L_x_11:
[----:B------:R-:W-:Y:S01]  /*1a90*/  STTM.x128 tmem[UR9], RZ ;  /* 0x000000ff000079ed */ /* 0x000fe200083c0009 */
[----:B------:R-:W1:Y:S02]  /*1aa0*/  FENCE.VIEW.ASYNC.T ;  /* 0x00000000000073c6 */ /* 0x000e640000000200 */
[----:B-1----:R-:W-:Y:S01]  /*1ab0*/  BAR.SYNC.DEFER_BLOCKING 0x0 ;  /* 0x0000000000007b1d */ /* 0x002fe20000010000 */
[----:B------:R-:W-:Y:S01]  /*1ac0*/  IMAD R6, R6, 0x1000, R7 ;  /* 0x0000100006067824 */ /* 0x000fe200078e0207 */
[----:B0-----:R-:W-:Y:S01]  /*1ad0*/  LOP3.LUT R9, R8, 0xff, RZ, 0xc0, !PT ;  /* 0x000000ff08097812 */ /* 0x001fe200078ec0ff */
[----:B------:R-:W-:Y:S01]  /*1ae0*/  IMAD R7, R17, UR21, RZ ;  /* 0x0000001511077c24 */ /* 0x000fe2000f8e02ff */
[----:B------:R-:W-:Y:S02]  /*1af0*/  PRMT R155, RZ, 0x7610, R155 ;  /* 0x00007610ff9b7816 */ /* 0x000fe4000000009b */
[----:B------:R-:W-:Y:S01]  /*1b00*/  VOTEU.ALL UP1, P3 ;  /* 0x0000000000ff7886 */ /* 0x000fe20001820000 */
[----:B------:R-:W-:Y:S01]  /*1b10*/  VOTEU.ALL UP2, P3 ;  /* 0x0000000000ff7886 */ /* 0x000fe20001840000 */
[----:B------:R-:W0:Y:S01]  /*1b20*/  LDCU.64 UR6, c[0x0][0x3a8] ;  /* 0x00007500ff0677ac */ /* 0x000e220008000a00 */
[----:B------:R-:W-:Y:S01]  /*1b30*/  IMAD.IADD R140, R6, 0x1, R9 ;  /* 0x00000001068c7824 */ /* 0x000fe200078e0209 */
[----:B------:R-:W-:Y:S01]  /*1b40*/  IADD3 R6, P5, PT, R7, UR12, RZ ;  /* 0x0000000c07067c10 */ /* 0x000fe2000ffbe0ff */
[----:B------:R-:W-:Y:S01]  /*1b50*/  IMAD R9, R19, UR21, RZ ;  /* 0x0000001513097c24 */ /* 0x000fe2000f8e02ff */
[----:B------:R-:W-:-:S04]  /*1b60*/  @!UP1 UIADD3 UR16, UPT, UPT, -UR4, 0x100000, URZ ;  /* 0x0010000004109890 */ /* 0x000fc8000fffe1ff */
[----:B------:R-:W-:Y:S02]  /*1b70*/  @!UP1 USHF.L.U32 UR17, UR16, 0xb, URZ ;  /* 0x0000000b10119899 */ /* 0x000fe400080006ff */
[----:B------:R-:W-:Y:S01]  /*1b80*/  @!UP1 USHF.L.U32 UR16, UR16, 0x1, URZ ;  /* 0x0000000110109899 */ /* 0x000fe200080006ff */
[----:B------:R-:W-:Y:S02]  /*1b90*/  LEA.HI.X.SX32 R7, R7, UR13, 0x1, P5 ;  /* 0x0000000d07077c11 */ /* 0x000fe4000a8f0eff */
[----:B------:R-:W-:Y:S02]  /*1ba0*/  IADD3 R8, P5, PT, R9, UR12, RZ ;  /* 0x0000000c09087c10 */ /* 0x000fe4000ffbe0ff */
[----:B------:R-:W-:Y:S01]  /*1bb0*/  ISETP.GE.U32.AND P4, PT, R11, 0x7fffffd7, PT ;  /* 0x7fffffd70b00780c */ /* 0x000fe20003f86070 */
[----:B------:R-:W1:Y:S06]  /*1bc0*/  FENCE.VIEW.ASYNC.S ;  /* 0x00000000000073c6 */ /* 0x000e6c0000000000 */
[----:B-1----:R1:W2:Y:S02]  /*1bd0*/  @!UP2 SYNCS.EXCH.64 URZ, [UR10], UR16 ;  /* 0x000000100affa5b2 */ /* 0x0022a40008000100 */
[----:B--2---:R-:W-:Y:S01]  /*1be0*/  BAR.SYNC.DEFER_BLOCKING 0x0 ;  /* 0x0000000000007b1d */ /* 0x004fe20000010000 */
[----:B0-----:R-:W-:Y:S01]  /*1bf0*/  USHF.L.U32 UR5, UR6, 0x3, URZ ;  /* 0x0000000306057899 */ /* 0x001fe200080006ff */
[----:B------:R-:W-:-:S02]  /*1c00*/  LOP3.LUT R140, R140, 0xffff, RZ, 0xc0, !PT ;  /* 0x0000ffff8c8c7812 */ /* 0x000fc400078ec0ff */
[----:B------:R-:W-:Y:S02]  /*1c10*/  PRMT R213, RZ, 0x7610, R213 ;  /* 0x00007610ffd57816 */ /* 0x000fe400000000d5 */
[----:B------:R-:W-:Y:S01]  /*1c20*/  LEA.HI.X.SX32 R9, R9, UR13, 0x1, P5 ;  /* 0x0000000d09097c11 */ /* 0x000fe2000a8f0eff */
[----:B------:R-:W-:Y:S01]  /*1c30*/  USHF.R.S32.HI UR13, URZ, 0x1f, UR5 ;  /* 0x0000001fff0d7899 */ /* 0x000fe20008011405 */
[----:B------:R-:W-:Y:S02]  /*1c40*/  SHF.R.U32.HI R11, RZ, 0xf, R140 ;  /* 0x0000000fff0b7819 */ /* 0x000fe4000001168c */
[----:B------:R-:W-:Y:S01]  /*1c50*/  IADD3 R10, P5, PT, R6, UR5, RZ ;  /* 0x00000005060a7c10 */ /* 0x000fe2000ffbe0ff */
[----:B------:R-:W-:Y:S01]  /*1c60*/  USHF.L.U32 UR12, UR6, 0x4, URZ ;  /* 0x00000004060c7899 */ /* 0x000fe200080006ff */
[----:B------:R-:W-:Y:S02]  /*1c70*/  PRMT R215, RZ, 0x7610, R215 ;  /* 0x00007610ffd77816 */ /* 0x000fe400000000d7 */
[----:B------:R-:W-:Y:S01]  /*1c80*/  PRMT R211, RZ, 0x7610, R211 ;  /* 0x00007610ffd37816 */ /* 0x000fe200000000d3 */
[----:B-1----:R-:W-:Y:S01]  /*1c90*/  USHF.R.S32.HI UR16, URZ, 0x1f, UR12 ;  /* 0x0000001fff107899 */ /* 0x002fe2000801140c */
[----:B------:R-:W2:Y:S04]  /*1ca0*/  @!P6 LDG.E.U8 R155, desc[UR18][R6.64] ;  /* 0x00000012069be981 */ /* 0x000ea8000c1e1100 */
[----:B------:R-:W3:Y:S01]  /*1cb0*/  @!P6 LDG.E.U8 R213, desc[UR18][R8.64] ;  /* 0x0000001208d5e981 */ /* 0x000ee2000c1e1100 */
[----:B------:R-:W-:-:S02]  /*1cc0*/  LOP3.LUT P6, RZ, R11, 0x1, RZ, 0xc0, !PT ;  /* 0x000000010bff7812 */ /* 0x000fc400078cc0ff */
[----:B------:R-:W-:Y:S02]  /*1cd0*/  IADD3.X R11, PT, PT, R7, UR13, RZ, P5, !PT ;  /* 0x0000000d070b7c10 */ /* 0x000fe4000affe4ff */
[----:B------:R-:W-:Y:S02]  /*1ce0*/  IADD3 R12, P5, PT, R8, UR5, RZ ;  /* 0x00000005080c7c10 */ /* 0x000fe4000ffbe0ff */
[----:B------:R-:W-:Y:S01]  /*1cf0*/  SHF.R.U32.HI R16, RZ, 0x7, R140 ;  /* 0x00000007ff107819 */ /* 0x000fe2000001168c */
[----:B------:R-:W4:Y:S01]  /*1d00*/  @!P0 LDG.E.U8 R215, desc[UR18][R10.64] ;  /* 0x000000120ad78981 */ /* 0x000f22000c1e1100 */
[----:B------:R-:W-:Y:S02]  /*1d10*/  IADD3.X R13, PT, PT, R9, UR13, RZ, P5, !PT ;  /* 0x0000000d090d7c10 */ /* 0x000fe4000affe4ff */
[----:B------:R-:W-:-:S03]  /*1d20*/  IADD3 R14, P5, PT, R6, UR12, RZ ;  /* 0x0000000c060e7c10 */ /* 0x000fc6000ffbe0ff */
[----:B------:R-:W5:Y:S01]  /*1d30*/  @!P0 LDG.E.U8 R211, desc[UR18][R12.64] ;  /* 0x000000120cd38981 */ /* 0x000f62000c1e1100 */
[----:B------:R-:W-:Y:S02]  /*1d40*/  IADD3.X R15, PT, PT, R7, UR16, RZ, P5, !PT ;  /* 0x00000010070f7c10 */ /* 0x000fe4000affe4ff */
[----:B------:R-:W-:Y:S01]  /*1d50*/  LOP3.LUT P0, RZ, R16, 0x1, RZ, 0xc0, !PT ;  /* 0x0000000110ff7812 */ /* 0x000fe2000780c0ff */
[----:B------:R-:W-:Y:S01]  /*1d60*/  UIMAD UR5, UR6, 0x18, URZ ;  /* 0x00000018060578a4 */ /* 0x000fe2000f8e02ff */
[----:B------:R-:W-:Y:S02]  /*1d70*/  IADD3 R16, P5, PT, R8, UR12, RZ ;  /* 0x0000000c08107c10 */ /* 0x000fe4000ffbe0ff */
[----:B------:R-:W-:Y:S02]  /*1d80*/  PRMT R195, RZ, 0x7610, R195 ;  /* 0x00007610ffc37816 */ /* 0x000fe400000000c3 */
[----:B------:R-:W-:Y:S01]  /*1d90*/  PRMT R197, RZ, 0x7610, R197 ;  /* 0x00007610ffc57816 */ /* 0x000fe200000000c5 */
[----:B------:R-:W-:Y:S01]  /*1da0*/  USHF.R.S32.HI UR13, URZ, 0x1f, UR5 ;  /* 0x0000001fff0d7899 */ /* 0x000fe20008011405 */
[----:B------:R-:W-:Y:S01]  /*1db0*/  IADD3.X R17, PT, PT, R9, UR16, RZ, P5, !PT ;  /* 0x0000001009117c10 */ /* 0x000fe2000affe4ff */
[----:B------:R-:W-:Y:S01]  /*1dc0*/  VIADD R19, R139, 0xfffffffd ;  /* 0xfffffffd8b137836 */ /* 0x000fe20000000000 */
[----:B------:R-:W-:Y:S01]  /*1dd0*/  IADD3 R18, P5, PT, R6, UR5, RZ ;  /* 0x0000000506127c10 */ /* 0x000fe2000ffbe0ff */
[----:B------:R-:W2:Y:S04]  /*1de0*/  @P6 LDG.E.U8 R195, desc[UR18][R14.64] ;  /* 0x000000120ec36981 */ /* 0x000ea8000c1e1100 */
[----:B------:R-:W2:Y:S01]  /*1df0*/  @P6 LDG.E.U8 R197, desc[UR18][R16.64] ;  /* 0x0000001210c56981 */ /* 0x000ea2000c1e1100 */
[----:B------:R-:W-:-:S02]  /*1e00*/  ISETP.GE.U32.AND P6, PT, R19, 0x7fffffde, PT ;  /* 0x7fffffde1300780c */ /* 0x000fc40003fc6070 */
[----:B------:R-:W-:Y:S02]  /*1e10*/  IADD3.X R19, PT, PT, R7, UR13, RZ, P5, !PT ;  /* 0x0000000d07137c10 */ /* 0x000fe4000affe4ff */
[----:B------:R-:W-:Y:S01]  /*1e20*/  IADD3 R20, P5, PT, R8, UR5, RZ ;  /* 0x0000000508147c10 */ /* 0x000fe2000ffbe0ff */
[----:B------:R-:W-:Y:S01]  /*1e30*/  USHF.R.S32.HI UR12, URZ, 0x1f, UR6 ;  /* 0x0000001fff0c7899 */ /* 0x000fe20008011406 */
[----:B------:R-:W-:Y:S02]  /*1e40*/  PRMT R199, RZ, 0x7610, R199 ;  /* 0x00007610ffc77816 */ /* 0x000fe400000000c7 */
[----:B------:R-:W-:Y:S01]  /*1e50*/  PRMT R201, RZ, 0x7610, R201 ;  /* 0x00007610ffc97816 */ /* 0x000fe200000000c9 */
[----:B------:R-:W-:Y:S01]  /*1e60*/  VIADD R24, R139, 0xfffffff5 ;  /* 0xfffffff58b187836 */ /* 0x000fe20000000000 */
[----:B------:R-:W-:Y:S02]  /*1e70*/  IADD3.X R21, PT, PT, R9, UR13, RZ, P5, !PT ;  /* 0x0000000d09157c10 */ /* 0x000fe4000affe4ff */
[----:B------:R-:W-:Y:S01]  /*1e80*/  IADD3 R22, P5, PT, R6, UR6, RZ ;  /* 0x0000000606167c10 */ /* 0x000fe2000ffbe0ff */
[----:B------:R-:W2:Y:S01]  /*1e90*/  @P0 LDG.E.U8 R199, desc[UR18][R18.64] ;  /* 0x0000001212c70981 */ /* 0x000ea2000c1e1100 */
[----:B------:R-:W-:-:S02]  /*1ea0*/  UIMAD UR5, UR6, 0x9, URZ ;  /* 0x00000009060578a4 */ /* 0x000fc4000f8e02ff */
[----:B------:R-:W-:Y:S01]  /*1eb0*/  IADD3.X R23, PT, PT, R7, UR12, RZ, P5, !PT ;  /* 0x0000000c07177c10 */ /* 0x000fe2000affe4ff */
[----:B------:R-:W2:Y:S01]  /*1ec0*/  @P0 LDG.E.U8 R201, desc[UR18][R20.64] ;  /* 0x0000001214c90981 */ /* 0x000ea2000c1e1100 */
[----:B------:R-:W-:Y:S02]  /*1ed0*/  ISETP.GE.U32.AND P0, PT, R24, 0x7fffffd6, PT ;  /* 0x7fffffd61800780c */ /* 0x000fe40003f06070 */
[----:B------:R-:W-:Y:S02]  /*1ee0*/  IADD3 R24, P5, PT, R8, UR6, RZ ;  /* 0x0000000608187c10 */ /* 0x000fe4000ffbe0ff */
[----:B------:R-:W-:Y:S02]  /*1ef0*/  PRMT R203, RZ, 0x7610, R203 ;  /* 0x00007610ffcb7816 */ /* 0x000fe400000000cb */
[----:B------:R-:W-:Y:S01]  /*1f00*/  PRMT R205, RZ, 0x7610, R205 ;  /* 0x00007610ffcd7816 */ /* 0x000fe200000000cd */
[----:B------:R-:W-:Y:S01]  /*1f10*/  USHF.R.S32.HI UR13, URZ, 0x1f, UR5 ;  /* 0x0000001fff0d7899 */ /* 0x000fe20008011405 */
[----:B------:R-:W-:-:S02]  /*1f20*/  IADD3.X R25, PT, PT, R9, UR12, RZ, P5, !PT ;  /* 0x0000000c09197c10 */ /* 0x000fc4000affe4ff */
[----:B------:R-:W-:Y:S01]  /*1f30*/  SHF.R.U32.HI R27, RZ, 0xe, R140 ;  /* 0x0000000eff1b7819 */ /* 0x000fe2000001168c */
[----:B------:R-:W2:Y:S01]  /*1f40*/  @!P2 LDG.E.U8 R203, desc[UR18][R22.64] ;  /* 0x0000001216cba981 */ /* 0x000ea2000c1e1100 */
[----:B------:R-:W-:-:S03]  /*1f50*/  IADD3 R26, P5, PT, R6, UR5, RZ ;  /* 0x00000005061a7c10 */ /* 0x000fc6000ffbe0ff */
[----:B------:R-:W2:Y:S01]  /*1f60*/  @!P2 LDG.E.U8 R205, desc[UR18][R24.64] ;  /* 0x0000001218cda981 */ /* 0x000ea2000c1e1100 */
[----:B------:R-:W-:Y:S01]  /*1f70*/  LOP3.LUT P2, RZ, R27, 0x1, RZ, 0xc0, !PT ;  /* 0x000000011bff7812 */ /* 0x000fe2000784c0ff */
[----:B------:R-:W-:Y:S01]  /*1f80*/  UIMAD UR12, UR6, 0x11, URZ ;  /* 0x00000011060c78a4 */ /* 0x000fe2000f8e02ff */
[----:B------:R-:W-:Y:S02]  /*1f90*/  IADD3.X R27, PT, PT, R7, UR13, RZ, P5, !PT ;  /* 0x0000000d071b7c10 */ /* 0x000fe4000affe4ff */
[----:B------:R-:W-:Y:S01]  /*1fa0*/  IADD3 R28, P5, PT, R8, UR5, RZ ;  /* 0x00000005081c7c10 */ /* 0x000fe2000ffbe0ff */
[----:B------:R-:W-:Y:S01]  /*1fb0*/  USHF.R.S32.HI UR5, URZ, 0x1f, UR12 ;  /* 0x0000001fff057899 */ /* 0x000fe2000801140c */
[----:B------:R-:W-:Y:S02]  /*1fc0*/  PRMT R207, RZ, 0x7610, R207 ;  /* 0x00007610ffcf7816 */ /* 0x000fe400000000cf */
[----:B------:R-:W-:Y:S02]  /*1fd0*/  PRMT R209, RZ, 0x7610, R209 ;  /* 0x00007610ffd17816 */ /* 0x000fe400000000d1 */
[----:B------:R-:W-:-:S02]  /*1fe0*/  IADD3.X R29, PT, PT, R9, UR13, RZ, P5, !PT ;  /* 0x0000000d091d7c10 */ /* 0x000fc4000affe4ff */
[----:B------:R-:W-:Y:S01]  /*1ff0*/  IADD3 R30, P5, PT, R6, UR12, RZ ;  /* 0x0000000c061e7c10 */ /* 0x000fe2000ffbe0ff */
[----:B------:R-:W2:Y:S01]  /*2000*/  @!P4 LDG.E.U8 R207, desc[UR18][R26.64] ;  /* 0x000000121acfc981 */ /* 0x000ea2000c1e1100 */
[----:B------:R-:W-:Y:S02]  /*2010*/  SHF.R.U32.HI R32, RZ, 0x6, R140 ;  /* 0x00000006ff207819 */ /* 0x000fe4000001168c */
[----:B------:R-:W-:Y:S01]  /*2020*/  IADD3.X R31, PT, PT, R7, UR5, RZ, P5, !PT ;  /* 0x00000005071f7c10 */ /* 0x000fe2000affe4ff */
[----:B------:R-:W2:Y:S01]  /*2030*/  @!P4 LDG.E.U8 R209, desc[UR18][R28.64] ;  /* 0x000000121cd1c981 */ /* 0x000ea2000c1e1100 */
[----:B------:R-:W-:Y:S02]  /*2040*/  LOP3.LUT P4, RZ, R32, 0x1, RZ, 0xc0, !PT ;  /* 0x0000000120ff7812 */ /* 0x000fe4000788c0ff */
[----:B------:R-:W-:Y:S01]  /*2050*/  IADD3 R32, P5, PT, R8, UR12, RZ ;  /* 0x0000000c08207c10 */ /* 0x000fe2000ffbe0ff */
[----:B------:R-:W-:Y:S01]  /*2060*/  UIMAD UR12, UR6, 0x19, URZ ;  /* 0x00000019060c78a4 */ /* 0x000fe2000f8e02ff */
[----:B------:R-:W-:-:S02]  /*2070*/  PRMT R157, RZ, 0x7610, R157 ;  /* 0x00007610ff9d7816 */ /* 0x000fc4000000009d */
[----:B------:R-:W-:Y:S01]  /*2080*/  PRMT R189, RZ, 0x7610, R189 ;  /* 0x00007610ffbd7816 */ /* 0x000fe200000000bd */
[----:B------:R-:W-:Y:S01]  /*2090*/  VIADD R35, R139, 0xfffffffc ;  /* 0xfffffffc8b237836 */ /* 0x000fe20000000000 */
[----:B------:R-:W-:Y:S01]  /*20a0*/  IADD3.X R33, PT, PT, R9, UR5, RZ, P5, !PT ;  /* 0x0000000509217c10 */ /* 0x000fe2000affe4ff */
[----:B------:R-:W-:Y:S02]  /*20b0*/  USHF.R.S32.HI UR13, URZ, 0x1f, UR12 ;  /* 0x0000001fff0d7899 */ /* 0x000fe4000801140c */
[----:B------:R-:W-:Y:S01]  /*20c0*/  IADD3 R34, P5, PT, R6, UR12, RZ ;  /* 0x0000000c06227c10 */ /* 0x000fe2000ffbe0ff */
[----:B------:R-:W2:Y:S01]  /*20d0*/  @P2 LDG.E.U8 R157, desc[UR18][R30.64] ;  /* 0x000000121e9d2981 */ /* 0x000ea2000c1e1100 */
[----:B------:R-:W-:-:S03]  /*20e0*/  USHF.L.U32 UR5, UR6, 0x1, URZ ;  /* 0x0000000106057899 */ /* 0x000fc600080006ff */
[----:B------:R-:W2:Y:S01]  /*20f0*/  @P2 LDG.E.U8 R189, desc[UR18][R32.64] ;  /* 0x0000001220bd2981 */ /* 0x000ea2000c1e1100 */
[----:B------:R-:W-:Y:S02]  /*2100*/  ISETP.GE.U32.AND P2, PT, R35, 0x7fffffdd, PT ;  /* 0x7fffffdd2300780c */ /* 0x000fe40003f46070 */
[----:B------:R-:W-:Y:S02]  /*2110*/  IADD3.X R35, PT, PT, R7, UR13, RZ, P5, !PT ;  /* 0x0000000d07237c10 */ /* 0x000fe4000affe4ff */
[----:B------:R-:W-:Y:S01]  /*2120*/  IADD3 R36, P5, PT, R8, UR12, RZ ;  /* 0x0000000c08247c10 */ /* 0x000fe2000ffbe0ff */
[----:B------:R-:W-:Y:S01]  /*2130*/  USHF.R.S32.HI UR12, URZ, 0x1f, UR5 ;  /* 0x0000001fff0c7899 */ /* 0x000fe20008011405 */
[----:B------:R-:W-:Y:S02]  /*2140*/  PRMT R191, RZ, 0x7610, R191 ;  /* 0x00007610ffbf7816 */ /* 0x000fe400000000bf */
[----:B------:R-:W-:Y:S01]  /*2150*/  PRMT R193, RZ, 0x7610, R193 ;  /* 0x00007610ffc17816 */ /* 0x000fe200000000c1 */
[----:B------:R-:W-:Y:S01]  /*2160*/  VIADD R40, R139, 0xfffffff4 ;  /* 0xfffffff48b287836 */ /* 0x000fe20000000000 */
[----:B------:R-:W-:-:S02]  /*2170*/  IADD3.X R37, PT, PT, R9, UR13, RZ, P5, !PT ;  /* 0x0000000d09257c10 */ /* 0x000fc4000affe4ff */
[----:B------:R-:W-:Y:S01]  /*2180*/  IADD3 R38, P5, PT, R6, UR5, RZ ;  /* 0x0000000506267c10 */ /* 0x000fe2000ffbe0ff */
[----:B------:R-:W2:Y:S03]  /*2190*/  @P4 LDG.E.U8 R191, desc[UR18][R34.64] ;  /* 0x0000001222bf4981 */ /* 0x000ea6000c1e1100 */
[----:B------:R-:W-:Y:S01]  /*21a0*/  IADD3.X R39, PT, PT, R7, UR12, RZ, P5, !PT ;  /* 0x0000000c07277c10 */ /* 0x000fe2000affe4ff */
[----:B------:R-:W2:Y:S01]  /*21b0*/  @P4 LDG.E.U8 R193, desc[UR18][R36.64] ;  /* 0x0000001224c14981 */ /* 0x000ea2000c1e1100 */
[----:B------:R-:W-:Y:S02]  /*21c0*/  ISETP.GE.U32.AND P4, PT, R40, 0x7fffffd5, PT ;  /* 0x7fffffd52800780c */ /* 0x000fe40003f86070 */
[----:B------:R-:W-:Y:S01]  /*21d0*/  IADD3 R40, P5, PT, R8, UR5, RZ ;  /* 0x0000000508287c10 */ /* 0x000fe2000ffbe0ff */
[----:B------:R-:W-:Y:S01]  /*21e0*/  UIMAD UR5, UR6, 0xa, URZ ;  /* 0x0000000a060578a4 */ /* 0x000fe2000f8e02ff */
[----:B------:R-:W-:-:S02]  /*21f0*/  PRMT R188, RZ, 0x7610, R188 ;  /* 0x00007610ffbc7816 */ /* 0x000fc400000000bc */
[----:B------:R-:W-:Y:S01]  /*2200*/  PRMT R190, RZ, 0x7610, R190 ;  /* 0x00007610ffbe7816 */ /* 0x000fe200000000be */
[----:B------:R-:W-:Y:S01]  /*2210*/  USHF.R.S32.HI UR13, URZ, 0x1f, UR5 ;  /* 0x0000001fff0d7899 */ /* 0x000fe20008011405 */
[----:B------:R-:W-:Y:S02]  /*2220*/  IADD3.X R41, PT, PT, R9, UR12, RZ, P5, !PT ;  /* 0x0000000c09297c10 */ /* 0x000fe4000affe4ff */
        /* <DEDUP_REMOVED lines=26> */
[----:B------:R-:W2:Y:S04]  /*23d0*/  @P6 LDG.E.U8 R158, desc[UR18][R46.64] ;  /* 0x000000122e9e6981 */ /* 0x000ea8000c1e1100 */
[----:B------:R-:W2:Y:S01]  /*23e0*/  @P6 LDG.E.U8 R182, desc[UR18][R48.64] ;  /* 0x0000001230b66981 */ /* 0x000ea2000c1e1100 */
[----:B------:R-:W-:-:S02]  /*23f0*/  ISETP.GE.U32.AND P6, PT, R51, 0x7fffffdc, PT ;  /* 0x7fffffdc3300780c */ /* 0x000fc40003fc6070 */
[----:B------:R-:W-:Y:S02]  /*2400*/  IADD3.X R51, PT, PT, R7, UR13, RZ, P5, !PT ;  /* 0x0000000d07337c10 */ /* 0x000fe4000affe4ff */
[----:B------:R-:W-:Y:S01]  /*2410*/  IADD3 R52, P5, PT, R8, UR12, RZ ;  /* 0x0000000c08347c10 */ /* 0x000fe2000ffbe0ff */
[----:B------:R-:W-:Y:S01]  /*2420*/  UIMAD UR5, UR6, 0x3, URZ ;  /* 0x00000003060578a4 */ /* 0x000fe2000f8e02ff */
[----:B------:R-:W-:Y:S02]  /*2430*/  PRMT R184, RZ, 0x7610, R184 ;  /* 0x00007610ffb87816 */ /* 0x000fe400000000b8 */
[----:B------:R-:W-:Y:S02]  /*2440*/  PRMT R186, RZ, 0x7610, R186 ;  /* 0x00007610ffba7816 */ /* 0x000fe400000000ba */
[----:B------:R-:W-:Y:S01]  /*2450*/  IADD3.X R53, PT, PT, R9, UR13, RZ, P5, !PT ;  /* 0x0000000d09357c10 */ /* 0x000fe2000affe4ff */
[----:B------:R-:W-:Y:S02]  /*2460*/  USHF.R.S32.HI UR12, URZ, 0x1f, UR5 ;  /* 0x0000001fff0c7899 */ /* 0x000fe40008011405 */
[----:B------:R-:W-:Y:S01]  /*2470*/  IADD3 R54, P5, PT, R6, UR5, RZ ;  /* 0x0000000506367c10 */ /* 0x000fe2000ffbe0ff */
[----:B------:R-:W2:Y:S01]  /*2480*/  @P0 LDG.E.U8 R184, desc[UR18][R50.64] ;  /* 0x0000001232b80981 */ /* 0x000ea2000c1e1100 */
[----:B------:R-:W-:-:S03]  /*2490*/  SHF.R.U32.HI R57, RZ, 0xc, R140 ;  /* 0x0000000cff397819 */ /* 0x000fc6000001168c */
[----:B------:R-:W2:Y:S01]  /*24a0*/  @P0 LDG.E.U8 R186, desc[UR18][R52.64] ;  /* 0x0000001234ba0981 */ /* 0x000ea2000c1e1100 */
[----:B------:R-:W-:Y:S02]  /*24b0*/  IADD3 R56, P0, PT, R8, UR5, RZ ;  /* 0x0000000508387c10 */ /* 0x000fe4000ff1e0ff */
[----:B------:R-:W-:Y:S01]  /*24c0*/  IADD3.X R55, PT, PT, R7, UR12, RZ, P5, !PT ;  /* 0x0000000c07377c10 */ /* 0x000fe2000affe4ff */
[----:B------:R-:W-:Y:S01]  /*24d0*/  UIMAD UR5, UR6, 0xb, URZ ;  /* 0x0000000b060578a4 */ /* 0x000fe2000f8e02ff */
[----:B------:R-:W-:Y:S02]  /*24e0*/  LOP3.LUT P5, RZ, R57, 0x1, RZ, 0xc0, !PT ;  /* 0x0000000139ff7812 */ /* 0x000fe400078ac0ff */
[----:B------:R-:W-:Y:S02]  /*24f0*/  PRMT R181, RZ, 0x7610, R181 ;  /* 0x00007610ffb57816 */ /* 0x000fe400000000b5 */
[----:B------:R-:W-:Y:S02]  /*2500*/  PRMT R183, RZ, 0x7610, R183 ;  /* 0x00007610ffb77816 */ /* 0x000fe400000000b7 */
[----:B------:R-:W-:Y:S01]  /*2510*/  IADD3.X R57, PT, PT, R9, UR12, RZ, P0, !PT ;  /* 0x0000000c09397c10 */ /* 0x000fe200087fe4ff */
[----:B------:R-:W-:Y:S01]  /*2520*/  USHF.R.S32.HI UR13, URZ, 0x1f, UR5 ;  /* 0x0000001fff0d7899 */ /* 0x000fe20008011405 */
[----:B------:R-:W2:Y:S01]  /*2530*/  @!P2 LDG.E.U8 R181, desc[UR18][R54.64] ;  /* 0x0000001236b5a981 */ /* 0x000ea2000c1e1100 */
[----:B------:R-:W-:-:S03]  /*2540*/  UIMAD UR12, UR6, 0x13, URZ ;  /* 0x00000013060c78a4 */ /* 0x000fc6000f8e02ff */
[----:B------:R-:W2:Y:S01]  /*2550*/  @!P2 LDG.E.U8 R183, desc[UR18][R56.64] ;  /* 0x0000001238b7a981 */ /* 0x000ea2000c1e1100 */
[----:B------:R-:W-:Y:S01]  /*2560*/  IADD3 R58, P2, PT, R6, UR5, RZ ;  /* 0x00000005063a7c10 */ /* 0x000fe2000ff5e0ff */
[----:B------:R-:W-:Y:S01]  /*2570*/  USHF.R.S32.HI UR16, URZ, 0x1f, UR12 ;  /* 0x0000001fff107899 */ /* 0x000fe2000801140c */
[----:B------:R-:W-:Y:S02]  /*2580*/  IADD3 R60, P0, PT, R8, UR5, RZ ;  /* 0x00000005083c7c10 */ /* 0x000fe4000ff1e0ff */
[----:B------:R-:W-:Y:S02]  /*2590*/  SHF.R.U32.HI R63, RZ, 0x4, R140 ;  /* 0x00000004ff3f7819 */ /* 0x000fe4000001168c */
[----:B------:R-:W-:Y:S02]  /*25a0*/  IADD3.X R59, PT, PT, R7, UR13, RZ, P2, !PT ;  /* 0x0000000d073b7c10 */ /* 0x000fe400097fe4ff */
[----:B------:R-:W-:Y:S02]  /*25b0*/  IADD3 R62, P2, PT, R6, UR12, RZ ;  /* 0x0000000c063e7c10 */ /* 0x000fe4000ff5e0ff */
[----:B------:R-:W-:-:S02]  /*25c0*/  IADD3.X R61, PT, PT, R9, UR13, RZ, P0, !PT ;  /* 0x0000000d093d7c10 */ /* 0x000fc400087fe4ff */
[----:B------:R-:W-:Y:S02]  /*25d0*/  LOP3.LUT P0, RZ, R63, 0x1, RZ, 0xc0, !PT ;  /* 0x000000013fff7812 */ /* 0x000fe4000780c0ff */
[----:B------:R-:W-:Y:S02]  /*25e0*/  IADD3.X R63, PT, PT, R7, UR16, RZ, P2, !PT ;  /* 0x00000010073f7c10 */ /* 0x000fe400097fe4ff */
[----:B------:R-:W-:Y:S02]  /*25f0*/  PRMT R185, RZ, 0x7610, R185 ;  /* 0x00007610ffb97816 */ /* 0x000fe400000000b9 */
[----:B------:R-:W-:Y:S02]  /*2600*/  PRMT R187, RZ, 0x7610, R187 ;  /* 0x00007610ffbb7816 */ /* 0x000fe400000000bb */
[----:B------:R-:W-:Y:S01]  /*2610*/  IADD3 R64, P2, PT, R8, UR12, RZ ;  /* 0x0000000c08407c10 */ /* 0x000fe2000ff5e0ff */
[----:B------:R-:W-:Y:S01]  /*2620*/  UIMAD UR12, UR6, 0x1b, URZ ;  /* 0x0000001b060c78a4 */ /* 0x000fe2000f8e02ff */
[----:B------:R-:W-:Y:S01]  /*2630*/  LOP3.LUT R66, R66, 0x1f, RZ, 0xc0, !PT ;  /* 0x0000001f42427812 */ /* 0x000fe200078ec0ff */
[----:B------:R-:W2:Y:S01]  /*2640*/  @!P4 LDG.E.U8 R185, desc[UR18][R58.64] ;  /* 0x000000123ab9c981 */ /* 0x000ea2000c1e1100 */
[----:B------:R-:W-:Y:S01]  /*2650*/  IADD3.X R65, PT, PT, R9, UR16, RZ, P2, !PT ;  /* 0x0000001009417c10 */ /* 0x000fe200097fe4ff */
[----:B------:R-:W-:-:S02]  /*2660*/  USHF.R.S32.HI UR16, URZ, 0x1f, UR12 ;  /* 0x0000001fff107899 */ /* 0x000fc4000801140c */
[----:B------:R-:W-:Y:S01]  /*2670*/  IMAD R71, R66, UR7, RZ ;  /* 0x0000000742477c24 */ /* 0x000fe2000f8e02ff */
[----:B------:R-:W2:Y:S01]  /*2680*/  @!P4 LDG.E.U8 R187, desc[UR18][R60.64] ;  /* 0x000000123cbbc981 */ /* 0x000ea2000c1e1100 */
[----:B------:R-:W-:Y:S01]  /*2690*/  IADD3 R68, P4, PT, R6, UR12, RZ ;  /* 0x0000000c06447c10 */ /* 0x000fe2000ff9e0ff */
[----:B------:R-:W-:Y:S01]  /*26a0*/  VIADD R73, R139, 0xfffffff3 ;  /* 0xfffffff38b497836 */ /* 0x000fe20000000000 */
[----:B------:R-:W-:Y:S01]  /*26b0*/  PRMT R159, RZ, 0x7610, R159 ;  /* 0x00007610ff9f7816 */ /* 0x000fe2000000009f */
[----:B------:R-:W-:Y:S01]  /*26c0*/  USHF.L.U32 UR5, UR6, 0x2, URZ ;  /* 0x0000000206057899 */ /* 0x000fe200080006ff */
[----:B------:R-:W-:Y:S02]  /*26d0*/  PRMT R175, RZ, 0x7610, R175 ;  /* 0x00007610ffaf7816 */ /* 0x000fe400000000af */
[----:B------:R-:W-:Y:S02]  /*26e0*/  IADD3 R116, P2, PT, R71, UR14, RZ ;  /* 0x0000000e47747c10 */ /* 0x000fe4000ff5e0ff */
[----:B------:R-:W-:Y:S01]  /*26f0*/  IADD3.X R69, PT, PT, R7, UR16, RZ, P4, !PT ;  /* 0x0000001007457c10 */ /* 0x000fe2000a7fe4ff */
[----:B------:R-:W2:Y:S01]  /*2700*/  @P5 LDG.E.U8 R159, desc[UR18][R62.64] ;  /* 0x000000123e9f5981 */ /* 0x000ea2000c1e1100 */
[----:B------:R-:W-:Y:S01]  /*2710*/  IADD3 R72, P4, PT, R8, UR12, RZ ;  /* 0x0000000c08487c10 */ /* 0x000fe2000ff9e0ff */
[----:B------:R-:W-:Y:S01]  /*2720*/  USHF.R.S32.HI UR13, URZ, 0x1f, UR5 ;  /* 0x0000001fff0d7899 */ /* 0x000fe20008011405 */
[----:B------:R-:W-:Y:S01]  /*2730*/  LEA.HI.X.SX32 R122, R71, UR15, 0x1, P2 ;  /* 0x0000000f477a7c11 */ /* 0x000fe200090f0eff */
[----:B------:R-:W2:Y:S01]  /*2740*/  @P5 LDG.E.U8 R175, desc[UR18][R64.64] ;  /* 0x0000001240af5981 */ /* 0x000ea2000c1e1100 */
[----:B------:R-:W-:-:S02]  /*2750*/  ISETP.GE.U32.AND P2, PT, R73, 0x7fffffd4, PT ;  /* 0x7fffffd44900780c */ /* 0x000fc40003f46070 */
[----:B------:R-:W-:Y:S02]  /*2760*/  PRMT R177, RZ, 0x7610, R177 ;  /* 0x00007610ffb17816 */ /* 0x000fe400000000b1 */
[----:B------:R-:W-:Y:S02]  /*2770*/  PRMT R179, RZ, 0x7610, R179 ;  /* 0x00007610ffb37816 */ /* 0x000fe400000000b3 */
[----:B------:R-:W-:Y:S01]  /*2780*/  SHF.R.U32.HI R76, RZ, 0xb, R140 ;  /* 0x0000000bff4c7819 */ /* 0x000fe2000001168c */
[----:B------:R-:W-:Y:S01]  /*2790*/  UIMAD UR12, UR6, 0x14, URZ ;  /* 0x00000014060c78a4 */ /* 0x000fe2000f8e02ff */
[----:B------:R-:W-:Y:S01]  /*27a0*/  IADD3.X R73, PT, PT, R9, UR16, RZ, P4, !PT ;  /* 0x0000001009497c10 */ /* 0x000fe2000a7fe4ff */
[----:B------:R-:W2:Y:S01]  /*27b0*/  @P0 LDG.E.U8 R177, desc[UR18][R68.64] ;  /* 0x0000001244b10981 */ /* 0x000ea2000c1e1100 */
[----:B------:R-:W-:Y:S01]  /*27c0*/  IADD3 R70, P5, PT, R6, UR5, RZ ;  /* 0x0000000506467c10 */ /* 0x000fe2000ffbe0ff */
[----:B------:R-:W-:Y:S01]  /*27d0*/  VIADD R81, R139, 0xfffffffa ;  /* 0xfffffffa8b517836 */ /* 0x000fe20000000000 */
[----:B------:R-:W-:Y:S01]  /*27e0*/  IADD3 R74, P4, PT, R8, UR5, RZ ;  /* 0x00000005084a7c10 */ /* 0x000fe2000ff9e0ff */
[----:B------:R-:W-:Y:S01]  /*27f0*/  UIMAD UR5, UR6, 0xc, URZ ;  /* 0x0000000c060578a4 */ /* 0x000fe2000f8e02ff */
[----:B------:R-:W-:Y:S01]  /*2800*/  IADD3.X R71, PT, PT, R7, UR13, RZ, P5, !PT ;  /* 0x0000000d07477c10 */ /* 0x000fe2000affe4ff */
[----:B------:R-:W2:Y:S01]  /*2810*/  @P0 LDG.E.U8 R179, desc[UR18][R72.64] ;  /* 0x0000001248b30981 */ /* 0x000ea2000c1e1100 */
[----:B------:R-:W-:Y:S01]  /*2820*/  IADD3.X R75, PT, PT, R9, UR13, RZ, P4, !PT ;  /* 0x0000000d094b7c10 */ /* 0x000fe2000a7fe4ff */
[----:B------:R-:W-:Y:S01]  /*2830*/  USHF.R.S32.HI UR13, URZ, 0x1f, UR5 ;  /* 0x0000001fff0d7899 */ /* 0x000fe20008011405 */
[----:B------:R-:W-:Y:S01]  /*2840*/  LOP3.LUT P4, RZ, R76, 0x1, RZ, 0xc0, !PT ;  /* 0x000000014cff7812 */ /* 0x000fe2000788c0ff */
[----:B------:R-:W-:Y:S01]  /*2850*/  USHF.R.S32.HI UR14, URZ, 0x1f, UR12 ;  /* 0x0000001fff0e7899 */ /* 0x000fe2000801140c */
[----:B------:R-:W-:-:S02]  /*2860*/  IADD3 R76, P0, PT, R6, UR5, RZ ;  /* 0x00000005064c7c10 */ /* 0x000fc4000ff1e0ff */
[----:B------:R-:W-:Y:S02]  /*2870*/  PRMT R172, RZ, 0x7610, R172 ;  /* 0x00007610ffac7816 */ /* 0x000fe400000000ac */
[----:B------:R-:W-:Y:S02]  /*2880*/  PRMT R174, RZ, 0x7610, R174 ;  /* 0x00007610ffae7816 */ /* 0x000fe400000000ae */
[----:B------:R-:W-:Y:S02]  /*2890*/  PRMT R176, RZ, 0x7610, R176 ;  /* 0x00007610ffb07816 */ /* 0x000fe400000000b0 */
[----:B------:R-:W-:Y:S01]  /*28a0*/  PRMT R178, RZ, 0x7610, R178 ;  /* 0x00007610ffb27816 */ /* 0x000fe200000000b2 */
[----:B------:R-:W2:Y:S01]  /*28b0*/  @!P6 LDG.E.U8 R172, desc[UR18][R70.64] ;  /* 0x0000001246ace981 */ /* 0x000ea2000c1e1100 */
[----:B------:R-:W-:Y:S01]  /*28c0*/  IADD3 R78, P5, PT, R6, UR12, RZ ;  /* 0x0000000c064e7c10 */ /* 0x000fe2000ffbe0ff */
[----:B------:R-:W-:Y:S01]  /*28d0*/  VIADD R87, R139, 0xfffffff2 ;  /* 0xfffffff28b577836 */ /* 0x000fe20000000000 */
[C---:B------:R-:W-:Y:S01]  /*28e0*/  IADD3.X R77, PT, PT, R7.reuse, UR13, RZ, P0, !PT ;  /* 0x0000000d074d7c10 */ /* 0x040fe200087fe4ff */
[----:B------:R-:W2:Y:S01]  /*28f0*/  @!P6 LDG.E.U8 R174, desc[UR18][R74.64] ;  /* 0x000000124aaee981 */ /* 0x000ea2000c1e1100 */
[----:B------:R-:W-:Y:S01]  /*2900*/  SHF.R.U32.HI R82, RZ, 0x3, R140 ;  /* 0x00000003ff527819 */ /* 0x000fe2000001168c */
[----:B------:R-:W0:Y:S01]  /*2910*/  LDCU UR15, c[0x0][0x3b0] ;  /* 0x00007600ff0f77ac */ /* 0x000e220008000800 */
[----:B------:R-:W-:Y:S01]  /*2920*/  IADD3 R80, P0, PT, R8, UR5, RZ ;  /* 0x0000000508507c10 */ /* 0x000fe2000ff1e0ff */
[----:B------:R-:W2:Y:S01]  /*2930*/  @!P2 LDG.E.U8 R176, desc[UR18][R76.64] ;  /* 0x000000124cb0a981 */ /* 0x000ea2000c1e1100 */
[----:B------:R-:W-:-:S02]  /*2940*/  IADD3.X R79, PT, PT, R7, UR14, RZ, P5, !PT ;  /* 0x0000000e074f7c10 */ /* 0x000fc4000affe4ff */
[----:B------:R-:W-:Y:S02]  /*2950*/  ISETP.GE.U32.AND P5, PT, R81, 0x7fffffdb, PT ;  /* 0x7fffffdb5100780c */ /* 0x000fe40003fa6070 */
[C---:B------:R-:W-:Y:S02]  /*2960*/  IADD3.X R81, PT, PT, R9.reuse, UR13, RZ, P0, !PT ;  /* 0x0000000d09517c10 */ /* 0x040fe400087fe4ff */
[----:B------:R-:W-:Y:S02]  /*2970*/  LOP3.LUT P6, RZ, R82, 0x1, RZ, 0xc0, !PT ;  /* 0x0000000152ff7812 */ /* 0x000fe400078cc0ff */
[----:B------:R-:W-:Y:S01]  /*2980*/  IADD3 R82, P0, PT, R8, UR12, RZ ;  /* 0x0000000c08527c10 */ /* 0x000fe2000ff1e0ff */
[----:B------:R-:W-:Y:S01]  /*2990*/  UIMAD UR12, UR6, 0x1c, URZ ;  /* 0x0000001c060c78a4 */ /* 0x000fe2000f8e02ff */
[----:B------:R-:W2:Y:S01]  /*29a0*/  @!P2 LDG.E.U8 R178, desc[UR18][R80.64] ;  /* 0x0000001250b2a981 */ /* 0x000ea2000c1e1100 */
[----:B------:R-:W-:Y:S01]  /*29b0*/  UIMAD UR5, UR6, 0x5, URZ ;  /* 0x00000005060578a4 */ /* 0x000fe2000f8e02ff */
[----:B------:R-:W-:Y:S01]  /*29c0*/  IADD3.X R83, PT, PT, R9, UR14, RZ, P0, !PT ;  /* 0x0000000e09537c10 */ /* 0x000fe200087fe4ff */
[----:B------:R-:W-:-:S02]  /*29d0*/  USHF.R.S32.HI UR14, URZ, 0x1f, UR12 ;  /* 0x0000001fff0e7899 */ /* 0x000fc4000801140c */
[----:B------:R-:W-:Y:S01]  /*29e0*/  USHF.R.S32.HI UR13, URZ, 0x1f, UR5 ;  /* 0x0000001fff0d7899 */ /* 0x000fe20008011405 */
[C---:B------:R-:W-:Y:S02]  /*29f0*/  IADD3 R84, P0, PT, R6.reuse, UR12, RZ ;  /* 0x0000000c06547c10 */ /* 0x040fe4000ff1e0ff */
[----:B------:R-:W-:Y:S02]  /*2a00*/  IADD3 R86, P2, PT, R6, UR5, RZ ;  /* 0x0000000506567c10 */ /* 0x000fe4000ff5e0ff */
[----:B------:R-:W-:Y:S02]  /*2a10*/  IADD3.X R85, PT, PT, R7, UR14, RZ, P0, !PT ;  /* 0x0000000e07557c10 */ /* 0x000fe400087fe4ff */
[----:B------:R-:W-:Y:S02]  /*2a20*/  ISETP.GE.U32.AND P0, PT, R87, 0x7fffffd3, PT ;  /* 0x7fffffd35700780c */ /* 0x000fe40003f06070 */
[----:B------:R-:W-:Y:S02]  /*2a30*/  IADD3.X R87, PT, PT, R7, UR13, RZ, P2, !PT ;  /* 0x0000000d07577c10 */ /* 0x000fe400097fe4ff */
[----:B------:R-:W-:-:S04]  /*2a40*/  IADD3 R88, P2, PT, R8, UR12, RZ ;  /* 0x0000000c08587c10 */ /* 0x000fc8000ff5e0ff */
[C---:B------:R-:W-:Y:S02]  /*2a50*/  IADD3.X R89, PT, PT, R9.reuse, UR14, RZ, P2, !PT ;  /* 0x0000000e09597c10 */ /* 0x040fe400097fe4ff */
[----:B------:R-:W-:Y:S01]  /*2a60*/  IADD3 R90, P2, PT, R8, UR5, RZ ;  /* 0x00000005085a7c10 */ /* 0x000fe2000ff5e0ff */
[----:B------:R-:W-:Y:S01]  /*2a70*/  UIMAD UR5, UR6, 0xd, URZ ;  /* 0x0000000d060578a4 */ /* 0x000fe2000f8e02ff */
[----:B------:R-:W-:Y:S01]  /*2a80*/  PRMT R160, RZ, 0x7610, R160 ;  /* 0x00007610ffa07816 */ /* 0x000fe200000000a0 */
[----:B------:R-:W-:Y:S01]  /*2a90*/  UIMAD UR12, UR6, 0x15, URZ ;  /* 0x00000015060c78a4 */ /* 0x000fe2000f8e02ff */
[----:B------:R-:W-:Y:S02]  /*2aa0*/  PRMT R164, RZ, 0x7610, R164 ;  /* 0x00007610ffa47816 */ /* 0x000fe400000000a4 */
[----:B------:R-:W-:Y:S01]  /*2ab0*/  IADD3.X R91, PT, PT, R9, UR13, RZ, P2, !PT ;  /* 0x0000000d095b7c10 */ /* 0x000fe200097fe4ff */
[----:B------:R-:W-:Y:S01]  /*2ac0*/  USHF.R.S32.HI UR13, URZ, 0x1f, UR5 ;  /* 0x0000001fff0d7899 */ /* 0x000fe20008011405 */
[----:B------:R-:W-:-:S02]  /*2ad0*/  PRMT R167, RZ, 0x7610, R167 ;  /* 0x00007610ffa77816 */ /* 0x000fc400000000a7 */
[----:B------:R-:W-:Y:S01]  /*2ae0*/  PRMT R169, RZ, 0x7610, R169 ;  /* 0x00007610ffa97816 */ /* 0x000fe200000000a9 */
[----:B------:R-:W-:Y:S01]  /*2af0*/  USHF.R.S32.HI UR14, URZ, 0x1f, UR12 ;  /* 0x0000001fff0e7899 */ /* 0x000fe2000801140c */
[C---:B------:R-:W-:Y:S01]  /*2b00*/  IADD3 R92, P2, PT, R6.reuse, UR5, RZ ;  /* 0x00000005065c7c10 */ /* 0x040fe2000ff5e0ff */
[----:B------:R-:W2:Y:S01]  /*2b10*/  @P4 LDG.E.U8 R160, desc[UR18][R78.64] ;  /* 0x000000124ea04981 */ /* 0x000ea2000c1e1100 */
[----:B------:R-:W-:Y:S01]  /*2b20*/  SHF.R.U32.HI R95, RZ, 0xa, R140 ;  /* 0x0000000aff5f7819 */ /* 0x000fe2000001168c */
[----:B------:R-:W-:Y:S02]  /*2b30*/  VIADD R97, R139, 0xfffffff9 ;  /* 0xfffffff98b617836 */ /* 0x000fe40000000000 */
[----:B------:R-:W2:Y:S01]  /*2b40*/  @P4 LDG.E.U8 R164, desc[UR18][R82.64] ;  /* 0x0000001252a44981 */ /* 0x000ea2000c1e1100 */
[----:B------:R-:W-:Y:S02]  /*2b50*/  IADD3 R94, P4, PT, R6, UR12, RZ ;  /* 0x0000000c065e7c10 */ /* 0x000fe4000ff9e0ff */
[----:B------:R-:W-:Y:S01]  /*2b60*/  IADD3.X R93, PT, PT, R7, UR13, RZ, P2, !PT ;  /* 0x0000000d075d7c10 */ /* 0x000fe200097fe4ff */
[----:B------:R-:W3:Y:S01]  /*2b70*/  @!P5 LDG.E.U8 R167, desc[UR18][R86.64] ;  /* 0x0000001256a7d981 */ /* 0x000ee2000c1e1100 */
[----:B------:R-:W-:-:S03]  /*2b80*/  IADD3 R96, P2, PT, R8, UR5, RZ ;  /* 0x0000000508607c10 */ /* 0x000fc6000ff5e0ff */
[----:B------:R-:W4:Y:S01]  /*2b90*/  @!P5 LDG.E.U8 R169, desc[UR18][R90.64] ;  /* 0x000000125aa9d981 */ /* 0x000f22000c1e1100 */
[----:B------:R-:W-:Y:S02]  /*2ba0*/  LOP3.LUT P5, RZ, R95, 0x1, RZ, 0xc0, !PT ;  /* 0x000000015fff7812 */ /* 0x000fe400078ac0ff */
[----:B------:R-:W-:Y:S02]  /*2bb0*/  IADD3.X R95, PT, PT, R7, UR14, RZ, P4, !PT ;  /* 0x0000000e075f7c10 */ /* 0x000fe4000a7fe4ff */
[----:B------:R-:W-:Y:S02]  /*2bc0*/  ISETP.GE.U32.AND P4, PT, R97, 0x7fffffda, PT ;  /* 0x7fffffda6100780c */ /* 0x000fe40003f86070 */
[----:B------:R-:W-:Y:S02]  /*2bd0*/  IADD3.X R97, PT, PT, R9, UR13, RZ, P2, !PT ;  /* 0x0000000d09617c10 */ /* 0x000fe400097fe4ff */
[----:B------:R-:W-:Y:S02]  /*2be0*/  IADD3 R98, P2, PT, R8, UR12, RZ ;  /* 0x0000000c08627c10 */ /* 0x000fe4000ff5e0ff */
[----:B------:R-:W-:-:S02]  /*2bf0*/  SHF.R.U32.HI R107, RZ, 0x2, R140 ;  /* 0x00000002ff6b7819 */ /* 0x000fc4000001168c */
[----:B------:R-:W-:Y:S02]  /*2c00*/  PRMT R171, RZ, 0x7610, R171 ;  /* 0x00007610ffab7816 */ /* 0x000fe400000000ab */
[----:B------:R-:W-:Y:S02]  /*2c10*/  IADD3.X R99, PT, PT, R9, UR14, RZ, P2, !PT ;  /* 0x0000000e09637c10 */ /* 0x000fe400097fe4ff */
[----:B------:R-:W-:Y:S02]  /*2c20*/  PRMT R173, RZ, 0x7610, R173 ;  /* 0x00007610ffad7816 */ /* 0x000fe400000000ad */
[----:B------:R-:W-:Y:S01]  /*2c30*/  LOP3.LUT P2, RZ, R107, 0x1, RZ, 0xc0, !PT ;  /* 0x000000016bff7812 */ /* 0x000fe2000784c0ff */
[----:B0-----:R-:W-:Y:S01]  /*2c40*/  IMAD R107, R100, UR15, RZ ;  /* 0x0000000f646b7c24 */ /* 0x001fe2000f8e02ff */
[----:B------:R-:W-:Y:S01]  /*2c50*/  PRMT R129, RZ, 0x7610, R129 ;  /* 0x00007610ff817816 */ /* 0x000fe20000000081 */
[----:B------:R-:W-:Y:S01]  /*2c60*/  UIMAD UR12, UR6, 0x1d, URZ ;  /* 0x0000001d060c78a4 */ /* 0x000fe2000f8e02ff */
[----:B------:R-:W-:Y:S01]  /*2c70*/  PRMT R165, RZ, 0x7610, R165 ;  /* 0x00007610ffa57816 */ /* 0x000fe200000000a5 */
[----:B------:R-:W5:Y:S01]  /*2c80*/  @!P0 LDG.E.U8 R171, desc[UR18][R92.64] ;  /* 0x000000125cab8981 */ /* 0x000f62000c1e1100 */
[----:B------:R-:W-:Y:S01]  /*2c90*/  IMAD R109, R102, UR15, RZ ;  /* 0x0000000f666d7c24 */ /* 0x000fe2000f8e02ff */
[----:B------:R-:W-:-:S02]  /*2ca0*/  USHF.R.S32.HI UR14, URZ, 0x1f, UR12 ;  /* 0x0000001fff0e7899 */ /* 0x000fc4000801140c */
[----:B------:R-:W5:Y:S01]  /*2cb0*/  @!P0 LDG.E.U8 R173, desc[UR18][R96.64] ;  /* 0x0000001260ad8981 */ /* 0x000f62000c1e1100 */
[----:B------:R-:W-:Y:S01]  /*2cc0*/  IADD3 R100, P0, PT, R107, R116, RZ ;  /* 0x000000746b647210 */ /* 0x000fe20007f1e0ff */
[----:B------:R-:W-:Y:S01]  /*2cd0*/  IMAD R113, R104, UR15, RZ ;  /* 0x0000000f68717c24 */ /* 0x000fe2000f8e02ff */
[----:B------:R-:W-:Y:S01]  /*2ce0*/  PRMT R166, RZ, 0x7610, R166 ;  /* 0x00007610ffa67816 */ /* 0x000fe200000000a6 */
[----:B------:R-:W5:Y:S01]  /*2cf0*/  @P5 LDG.E.U8 R129, desc[UR18][R94.64] ;  /* 0x000000125e815981 */ /* 0x000f62000c1e1100 */
[----:B------:R-:W-:Y:S01]  /*2d00*/  PRMT R168, RZ, 0x7610, R168 ;  /* 0x00007610ffa87816 */ /* 0x000fe200000000a8 */
[----:B------:R-:W-:Y:S02]  /*2d10*/  IMAD R119, R101, UR15, RZ ;  /* 0x0000000f65777c24 */ /* 0x000fe4000f8e02ff */
[----:B------:R-:W5:Y:S01]  /*2d20*/  @P5 LDG.E.U8 R165, desc[UR18][R98.64] ;  /* 0x0000001262a55981 */ /* 0x000f62000c1e1100 */
[----:B------:R-:W-:Y:S01]  /*2d30*/  IADD3 R102, P5, PT, R6, UR12, RZ ;  /* 0x0000000c06667c10 */ /* 0x000fe2000ffbe0ff */
[----:B------:R-:W-:Y:S01]  /*2d40*/  IMAD R111, R103, UR15, RZ ;  /* 0x0000000f676f7c24 */ /* 0x000fe2000f8e02ff */
[----:B------:R-:W-:Y:S01]  /*2d50*/  LEA.HI.X.SX32 R101, R107, R122, 0x1, P0 ;  /* 0x0000007a6b657211 */ /* 0x000fe200000f0eff */
[----:B------:R-:W-:Y:S01]  /*2d60*/  IMAD R115, R105, UR15, RZ ;  /* 0x0000000f69737c24 */ /* 0x000fe2000f8e02ff */
[-C--:B------:R-:W-:Y:S01]  /*2d70*/  IADD3 R104, P0, PT, R109, R116.reuse, RZ ;  /* 0x000000746d687210 */ /* 0x080fe20007f1e0ff */
[----:B------:R-:W5:Y:S01]  /*2d80*/  @P6 LDG.E.U8 R166, desc[UR18][R84.64] ;  /* 0x0000001254a66981 */ /* 0x000f62000c1e1100 */
[----:B------:R-:W-:Y:S01]  /*2d90*/  IADD3.X R103, PT, PT, R7, UR14, RZ, P5, !PT ;  /* 0x0000000e07677c10 */ /* 0x000fe2000affe4ff */
[----:B------:R-:W-:Y:S01]  /*2da0*/  IMAD R117, R106, UR15, RZ ;  /* 0x0000000f6a757c24 */ /* 0x000fe2000f8e02ff */
[-C--:B------:R-:W-:Y:S01]  /*2db0*/  IADD3 R108, P5, PT, R113, R116.reuse, RZ ;  /* 0x00000074716c7210 */ /* 0x080fe20007fbe0ff */
[----:B------:R-:W5:Y:S01]  /*2dc0*/  @P6 LDG.E.U8 R168, desc[UR18][R88.64] ;  /* 0x0000001258a86981 */ /* 0x000f62000c1e1100 */
[----:B------:R-:W-:Y:S01]  /*2dd0*/  IADD3 R106, P6, PT, R111, R116, RZ ;  /* 0x000000746f6a7210 */ /* 0x000fe20007fde0ff */
[----:B------:R-:W-:Y:S01]  /*2de0*/  IMAD R67, R67, UR15, RZ ;  /* 0x0000000f43437c24 */ /* 0x000fe2000f8e02ff */
[----:B------:R-:W-:-:S02]  /*2df0*/  LEA.HI.X.SX32 R105, R109, R122, 0x1, P0 ;  /* 0x0000007a6d697211 */ /* 0x000fc400000f0eff */
[----:B------:R-:W-:Y:S02]  /*2e00*/  IADD3 R110, P0, PT, R115, R116, RZ ;  /* 0x00000074736e7210 */ /* 0x000fe40007f1e0ff */
[----:B------:R-:W-:Y:S02]  /*2e10*/  LEA.HI.X.SX32 R109, R113, R122, 0x1, P5 ;  /* 0x0000007a716d7211 */ /* 0x000fe400028f0eff */
[----:B------:R-:W-:Y:S02]  /*2e20*/  IADD3 R114, P5, PT, R119, R116, RZ ;  /* 0x0000007477727210 */ /* 0x000fe40007fbe0ff */
[----:B------:R-:W-:Y:S01]  /*2e30*/  LEA.HI.X.SX32 R107, R111, R122, 0x1, P6 ;  /* 0x0000007a6f6b7211 */ /* 0x000fe200030f0eff */
[----:B------:R-:W-:Y:S01]  /*2e40*/  VIADD R121, R139, 0xfffffff1 ;  /* 0xfffffff18b797836 */ /* 0x000fe20000000000 */
[----:B------:R-:W-:Y:S02]  /*2e50*/  IADD3 R112, P6, PT, R117, R116, RZ ;  /* 0x0000007475707210 */ /* 0x000fe40007fde0ff */
[----:B------:R-:W-:Y:S01]  /*2e60*/  LEA.HI.X.SX32 R111, R115, R122, 0x1, P0 ;  /* 0x0000007a736f7211 */ /* 0x000fe200000f0eff */
[----:B------:R-:W-:Y:S01]  /*2e70*/  UIMAD UR5, UR6, 0x6, URZ ;  /* 0x00000006060578a4 */ /* 0x000fe2000f8e02ff */
[----:B------:R-:W-:-:S02]  /*2e80*/  IADD3 R116, P0, PT, R67, R116, RZ ;  /* 0x0000007443747210 */ /* 0x000fc40007f1e0ff */
[-C--:B------:R-:W-:Y:S02]  /*2e90*/  LEA.HI.X.SX32 R115, R119, R122.reuse, 0x1, P5 ;  /* 0x0000007a77737211 */ /* 0x080fe400028f0eff */
[----:B------:R-:W-:Y:S02]  /*2ea0*/  IADD3 R120, P5, PT, R8, UR12, RZ ;  /* 0x0000000c08787c10 */ /* 0x000fe4000ffbe0ff */
[-C--:B------:R-:W-:Y:S01]  /*2eb0*/  LEA.HI.X.SX32 R113, R117, R122.reuse, 0x1, P6 ;  /* 0x0000007a75717211 */ /* 0x080fe200030f0eff */
[----:B------:R-:W-:Y:S01]  /*2ec0*/  USHF.R.S32.HI UR13, URZ, 0x1f, UR5 ;  /* 0x0000001fff0d7899 */ /* 0x000fe20008011405 */
[----:B------:R-:W-:Y:S02]  /*2ed0*/  LEA.HI.X.SX32 R117, R67, R122, 0x1, P0 ;  /* 0x0000007a43757211 */ /* 0x000fe400000f0eff */
[----:B------:R-:W-:Y:S02]  /*2ee0*/  ISETP.GE.U32.AND P0, PT, R121, 0x7fffffd2, PT ;  /* 0x7fffffd27900780c */ /* 0x000fe40003f06070 */
[----:B------:R-:W-:-:S02]  /*2ef0*/  IADD3.X R121, PT, PT, R9, UR14, RZ, P5, !PT ;  /* 0x0000000e09797c10 */ /* 0x000fc4000affe4ff */
[----:B------:R-:W-:Y:S02]  /*2f00*/  IADD3 R118, P6, PT, R6, UR5, RZ ;  /* 0x0000000506767c10 */ /* 0x000fe4000ffde0ff */
[----:B------:R-:W-:Y:S01]  /*2f10*/  IADD3 R122, P5, PT, R8, UR5, RZ ;  /* 0x00000005087a7c10 */ /* 0x000fe2000ffbe0ff */
[----:B------:R-:W-:Y:S01]  /*2f20*/  UIMAD UR5, UR6, 0xe, URZ ;  /* 0x0000000e060578a4 */ /* 0x000fe2000f8e02ff */
[----:B------:R-:W-:Y:S02]  /*2f30*/  PRMT R163, RZ, 0x7610, R163 ;  /* 0x00007610ffa37816 */ /* 0x000fe400000000a3 */
[----:B------:R-:W-:Y:S01]  /*2f40*/  PRMT R161, RZ, 0x7610, R161 ;  /* 0x00007610ffa17816 */ /* 0x000fe200000000a1 */
[----:B------:R-:W-:Y:S01]  /*2f50*/  UIMAD UR12, UR6, 0x16, URZ ;  /* 0x00000016060c78a4 */ /* 0x000fe2000f8e02ff */
[----:B------:R-:W-:Y:S02]  /*2f60*/  PRMT R162, RZ, 0x7610, R162 ;  /* 0x00007610ffa27816 */ /* 0x000fe400000000a2 */
[----:B------:R-:W-:-:S02]  /*2f70*/  PRMT R128, RZ, 0x7610, R128 ;  /* 0x00007610ff807816 */ /* 0x000fc40000000080 */
[----:B------:R-:W-:Y:S02]  /*2f80*/  IADD3.X R119, PT, PT, R7, UR13, RZ, P6, !PT ;  /* 0x0000000d07777c10 */ /* 0x000fe4000b7fe4ff */
[----:B------:R-:W-:Y:S01]  /*2f90*/  IADD3.X R123, PT, PT, R9, UR13, RZ, P5, !PT ;  /* 0x0000000d097b7c10 */ /* 0x000fe2000affe4ff */
[----:B------:R-:W-:Y:S01]  /*2fa0*/  USHF.R.S32.HI UR14, URZ, 0x1f, UR5 ;  /* 0x0000001fff0e7899 */ /* 0x000fe20008011405 */
[----:B------:R-:W5:Y:S01]  /*2fb0*/  @P2 LDG.E.U8 R163, desc[UR18][R102.64] ;  /* 0x0000001266a32981 */ /* 0x000f62000c1e1100 */
[----:B------:R-:W-:Y:S02]  /*2fc0*/  UIMAD UR13, UR6, 0x1e, URZ ;  /* 0x0000001e060d78a4 */ /* 0x000fe4000f8e02ff */
[----:B------:R-:W-:Y:S01]  /*2fd0*/  USHF.R.S32.HI UR15, URZ, 0x1f, UR12 ;  /* 0x0000001fff0f7899 */ /* 0x000fe2000801140c */
[----:B------:R-:W5:Y:S01]  /*2fe0*/  @P2 LDG.E.U8 R161, desc[UR18][R120.64] ;  /* 0x0000001278a12981 */ /* 0x000f62000c1e1100 */
[----:B------:R-:W-:Y:S01]  /*2ff0*/  IADD3 R124, P2, PT, R6, UR5, RZ ;  /* 0x00000005067c7c10 */ /* 0x000fe2000ff5e0ff */
[----:B------:R-:W-:-:S02]  /*3000*/  USHF.R.S32.HI UR16, URZ, 0x1f, UR13 ;  /* 0x0000001fff107899 */ /* 0x000fc4000801140d */
[----:B------:R-:W5:Y:S01]  /*3010*/  @!P4 LDG.E.U8 R162, desc[UR18][R118.64] ;  /* 0x0000001276a2c981 */ /* 0x000f62000c1e1100 */
[----:B------:R-:W-:-:S03]  /*3020*/  IADD3.X R125, PT, PT, R7, UR14, RZ, P2, !PT ;  /* 0x0000000e077d7c10 */ /* 0x000fc600097fe4ff */
[----:B------:R-:W5:Y:S01]  /*3030*/  @!P4 LDG.E.U8 R128, desc[UR18][R122.64] ;  /* 0x000000127a80c981 */ /* 0x000f62000c1e1100 */
[C---:B------:R-:W-:Y:S02]  /*3040*/  IADD3 R126, P4, PT, R6.reuse, UR12, RZ ;  /* 0x0000000c067e7c10 */ /* 0x040fe4000ff9e0ff */
[----:B------:R-:W-:Y:S02]  /*3050*/  IADD3 R130, P2, PT, R6, UR13, RZ ;  /* 0x0000000d06827c10 */ /* 0x000fe4000ff5e0ff */
[----:B------:R-:W-:Y:S02]  /*3060*/  SHF.R.U32.HI R133, RZ, 0x1, R140 ;  /* 0x00000001ff857819 */ /* 0x000fe4000001168c */
[C---:B------:R-:W-:Y:S02]  /*3070*/  IADD3.X R127, PT, PT, R7.reuse, UR15, RZ, P4, !PT ;  /* 0x0000000f077f7c10 */ /* 0x040fe4000a7fe4ff */
[----:B------:R-:W-:Y:S02]  /*3080*/  IADD3 R132, P4, PT, R8, UR5, RZ ;  /* 0x0000000508847c10 */ /* 0x000fe4000ff9e0ff */
[----:B------:R-:W-:-:S02]  /*3090*/  IADD3.X R131, PT, PT, R7, UR16, RZ, P2, !PT ;  /* 0x0000001007837c10 */ /* 0x000fc400097fe4ff */
[----:B------:R-:W-:Y:S02]  /*30a0*/  LOP3.LUT P2, RZ, R133, 0x1, RZ, 0xc0, !PT ;  /* 0x0000000185ff7812 */ /* 0x000fe4000784c0ff */
[----:B------:R-:W-:Y:S02]  /*30b0*/  PRMT R180, RZ, 0x7610, R180 ;  /* 0x00007610ffb47816 */ /* 0x000fe400000000b4 */
[----:B------:R-:W-:Y:S02]  /*30c0*/  PRMT R196, RZ, 0x7610, R196 ;  /* 0x00007610ffc47816 */ /* 0x000fe400000000c4 */
[----:B------:R-:W-:Y:S02]  /*30d0*/  IADD3.X R133, PT, PT, R9, UR14, RZ, P4, !PT ;  /* 0x0000000e09857c10 */ /* 0x000fe4000a7fe4ff */
[----:B------:R-:W-:Y:S01]  /*30e0*/  SHF.R.U32.HI R67, RZ, 0x9, R140 ;  /* 0x00000009ff437819 */ /* 0x000fe2000001168c */
[----:B------:R-:W5:Y:S04]  /*30f0*/  @!P0 LDG.E.U8 R180, desc[UR18][R124.64] ;  /* 0x000000127cb48981 */ /* 0x000f68000c1e1100 */
[----:B------:R-:W5:Y:S01]  /*3100*/  @!P0 LDG.E.U8 R196, desc[UR18][R132.64] ;  /* 0x0000001284c48981 */ /* 0x000f62000c1e1100 */
[----:B------:R-:W-:-:S02]  /*3110*/  IADD3 R134, P0, PT, R8, UR12, RZ ;  /* 0x0000000c08867c10 */ /* 0x000fc4000ff1e0ff */
[----:B------:R-:W-:Y:S01]  /*3120*/  LOP3.LUT P5, RZ, R67, 0x1, RZ, 0xc0, !PT ;  /* 0x0000000143ff7812 */ /* 0x000fe200078ac0ff */
[----:B------:R-:W-:Y:S01]  /*3130*/  VIADD R67, R139, 0xfffffff8 ;  /* 0xfffffff88b437836 */ /* 0x000fe20000000000 */
[----:B------:R-:W-:Y:S02]  /*3140*/  IADD3.X R135, PT, PT, R9, UR15, RZ, P0, !PT ;  /* 0x0000000f09877c10 */ /* 0x000fe400087fe4ff */
[----:B------:R-:W-:Y:S01]  /*3150*/  IADD3 R136, P0, PT, R8, UR13, RZ ;  /* 0x0000000d08887c10 */ /* 0x000fe2000ff1e0ff */
[----:B------:R-:W-:Y:S01]  /*3160*/  UIMAD UR5, UR6, 0x7, URZ ;  /* 0x00000007060578a4 */ /* 0x000fe2000f8e02ff */
[----:B------:R-:W-:Y:S01]  /*3170*/  ISETP.GE.U32.AND P4, PT, R67, 0x7fffffd9, PT ;  /* 0x7fffffd94300780c */ /* 0x000fe20003f86070 */
[----:B------:R-:W-:Y:S01]  /*3180*/  VIADD R67, R139, 0x1f ;  /* 0x0000001f8b437836 */ /* 0x000fe20000000000 */
[----:B------:R-:W-:Y:S02]  /*3190*/  PRMT R198, RZ, 0x7610, R198 ;  /* 0x00007610ffc67816 */ /* 0x000fe400000000c6 */
[----:B------:R-:W-:-:S02]  /*31a0*/  PRMT R200, RZ, 0x7610, R200 ;  /* 0x00007610ffc87816 */ /* 0x000fc400000000c8 */
[----:B------:R-:W-:Y:S02]  /*31b0*/  IADD3.X R137, PT, PT, R9, UR16, RZ, P0, !PT ;  /* 0x0000001009897c10 */ /* 0x000fe400087fe4ff */
[----:B------:R-:W-:Y:S02]  /*31c0*/  PRMT R170, RZ, 0x7610, R170 ;  /* 0x00007610ffaa7816 */ /* 0x000fe400000000aa */
[----:B------:R-:W-:Y:S01]  /*31d0*/  PRMT R202, RZ, 0x7610, R202 ;  /* 0x00007610ffca7816 */ /* 0x000fe200000000ca */
[----:B------:R-:W-:Y:S01]  /*31e0*/  USHF.R.S32.HI UR12, URZ, 0x1f, UR5 ;  /* 0x0000001fff0c7899 */ /* 0x000fe20008011405 */
[----:B------:R-:W5:Y:S01]  /*31f0*/  @P2 LDG.E.U8 R198, desc[UR18][R130.64] ;  /* 0x0000001282c62981 */ /* 0x000f62000c1e1100 */
[----:B------:R-:W-:Y:S01]  /*3200*/  ISETP.GT.AND P0, PT, R67, 0x1f, PT ;  /* 0x0000001f4300780c */ /* 0x000fe20003f04270 */
[----:B------:R-:W-:Y:S02]  /*3210*/  VIADD R141, R139, 0xfffffff0 ;  /* 0xfffffff08b8d7836 */ /* 0x000fe40000000000 */
[----:B------:R-:W5:Y:S01]  /*3220*/  @P2 LDG.E.U8 R200, desc[UR18][R136.64] ;  /* 0x0000001288c82981 */ /* 0x000f62000c1e1100 */
[----:B------:R-:W-:-:S02]  /*3230*/  IADD3 R138, P2, PT, R6, UR5, RZ ;  /* 0x00000005068a7c10 */ /* 0x000fc4000ff5e0ff */
[----:B------:R-:W-:Y:S01]  /*3240*/  SHF.R.U32.HI R142, RZ, 0x8, R140 ;  /* 0x00000008ff8e7819 */ /* 0x000fe2000001168c */
[----:B------:R-:W5:Y:S01]  /*3250*/  @P5 LDG.E.U8 R170, desc[UR18][R126.64] ;  /* 0x000000127eaa5981 */ /* 0x000f62000c1e1100 */
[----:B------:R-:W-:-:S03]  /*3260*/  ISETP.LT.AND P0, PT, R66, R139, P0 ;  /* 0x0000008b4200720c */ /* 0x000fc60000701270 */
[----:B------:R-:W5:Y:S01]  /*3270*/  @P5 LDG.E.U8 R202, desc[UR18][R134.64] ;  /* 0x0000001286ca5981 */ /* 0x000f62000c1e1100 */
[----:B------:R-:W-:Y:S02]  /*3280*/  IADD3 R140, P5, PT, R8, UR5, RZ ;  /* 0x00000005088c7c10 */ /* 0x000fe4000ffbe0ff */
[----:B------:R-:W-:Y:S01]  /*3290*/  IADD3.X R139, PT, PT, R7, UR12, RZ, P2, !PT ;  /* 0x0000000c078b7c10 */ /* 0x000fe200097fe4ff */
[----:B------:R-:W-:Y:S01]  /*32a0*/  UIMAD UR5, UR6, 0xf, URZ ;  /* 0x0000000f060578a4 */ /* 0x000fe2000f8e02ff */
[----:B------:R-:W-:Y:S02]  /*32b0*/  ISETP.GE.U32.AND P2, PT, R141, 0x7fffffd1, PT ;  /* 0x7fffffd18d00780c */ /* 0x000fe40003f46070 */
[----:B------:R-:W-:Y:S02]  /*32c0*/  PRMT R227, RZ, 0x7610, R227 ;  /* 0x00007610ffe37816 */ /* 0x000fe400000000e3 */
[----:B------:R-:W-:Y:S02]  /*32d0*/  PRMT R225, RZ, 0x7610, R225 ;  /* 0x00007610ffe17816 */ /* 0x000fe400000000e1 */
[----:B------:R-:W-:Y:S01]  /*32e0*/  IADD3.X R141, PT, PT, R9, UR12, RZ, P5, !PT ;  /* 0x0000000c098d7c10 */ /* 0x000fe2000affe4ff */
[----:B------:R-:W-:Y:S01]  /*32f0*/  USHF.R.S32.HI UR14, URZ, 0x1f, UR5 ;  /* 0x0000001fff0e7899 */ /* 0x000fe20008011405 */
[----:B------:R-:W-:Y:S01]  /*3300*/  LOP3.LUT P5, RZ, R142, 0x1, RZ, 0xc0, !PT ;  /* 0x000000018eff7812 */ /* 0x000fe200078ac0ff */
[----:B------:R-:W-:Y:S01]  /*3310*/  UIMAD UR12, UR6, 0x17, URZ ;  /* 0x00000017060c78a4 */ /* 0x000fe2000f8e02ff */
[----:B------:R-:W5:Y:S04]  /*3320*/  @!P4 LDG.E.U8 R227, desc[UR18][R138.64] ;  /* 0x000000128ae3c981 */ /* 0x000f68000c1e1100 */
[----:B------:R-:W5:Y:S01]  /*3330*/  @!P4 LDG.E.U8 R225, desc[UR18][R140.64] ;  /* 0x000000128ce1c981 */ /* 0x000f62000c1e1100 */
[----:B------:R-:W-:Y:S01]  /*3340*/  IADD3 R142, P4, PT, R6, UR5, RZ ;  /* 0x00000005068e7c10 */ /* 0x000fe2000ff9e0ff */
[----:B------:R-:W-:-:S02]  /*3350*/  USHF.R.S32.HI UR15, URZ, 0x1f, UR12 ;  /* 0x0000001fff0f7899 */ /* 0x000fc4000801140c */
[----:B------:R-:W-:Y:S01]  /*3360*/  UIMAD UR13, UR6, 0x1f, URZ ;  /* 0x0000001f060d78a4 */ /* 0x000fe2000f8e02ff */
[----:B------:R-:W-:Y:S02]  /*3370*/  IADD3.X R143, PT, PT, R7, UR14, RZ, P4, !PT ;  /* 0x0000000e078f7c10 */ /* 0x000fe4000a7fe4ff */
[----:B------:R-:W-:Y:S01]  /*3380*/  IADD3 R144, P4, PT, R6, UR12, RZ ;  /* 0x0000000c06907c10 */ /* 0x000fe2000ff9e0ff */
[----:B------:R-:W-:-:S03]  /*3390*/  USHF.R.S32.HI UR16, URZ, 0x1f, UR13 ;  /* 0x0000001fff107899 */ /* 0x000fc6000801140d */
[----:B------:R-:W-:Y:S02]  /*33a0*/  IADD3.X R145, PT, PT, R7, UR15, RZ, P4, !PT ;  /* 0x0000000f07917c10 */ /* 0x000fe4000a7fe4ff */
[----:B------:R-:W-:-:S04]  /*33b0*/  IADD3 R146, P4, PT, R6, UR13, RZ ;  /* 0x0000000d06927c10 */ /* 0x000fc8000ff9e0ff */
[----:B------:R-:W-:Y:S02]  /*33c0*/  IADD3.X R147, PT, PT, R7, UR16, RZ, P4, !PT ;  /* 0x0000001007937c10 */ /* 0x000fe4000a7fe4ff */
[----:B------:R-:W-:-:S04]  /*33d0*/  IADD3 R148, P4, PT, R8, UR5, RZ ;  /* 0x0000000508947c10 */ /* 0x000fc8000ff9e0ff */
[----:B------:R-:W-:Y:S02]  /*33e0*/  IADD3.X R149, PT, PT, R9, UR14, RZ, P4, !PT ;  /* 0x0000000e09957c10 */ /* 0x000fe4000a7fe4ff */
[----:B------:R-:W-:-:S04]  /*33f0*/  IADD3 R150, P4, PT, R8, UR12, RZ ;  /* 0x0000000c08967c10 */ /* 0x000fc8000ff9e0ff */
[----:B------:R-:W-:Y:S02]  /*3400*/  IADD3.X R151, PT, PT, R9, UR15, RZ, P4, !PT ;  /* 0x0000000f09977c10 */ /* 0x000fe4000a7fe4ff */
[----:B------:R-:W-:Y:S02]  /*3410*/  IADD3 R152, P4, PT, R8, UR13, RZ ;  /* 0x0000000d08987c10 */ /* 0x000fe4000ff9e0ff */
[----:B------:R-:W-:Y:S02]  /*3420*/  PRMT R229, RZ, 0x7610, R229 ;  /* 0x00007610ffe57816 */ /* 0x000fe400000000e5 */
[----:B------:R-:W-:Y:S02]  /*3430*/  PRMT R233, RZ, 0x7610, R233 ;  /* 0x00007610ffe97816 */ /* 0x000fe400000000e9 */
[----:B------:R-:W-:Y:S02]  /*3440*/  PRMT R237, RZ, 0x7610, R237 ;  /* 0x00007610ffed7816 */ /* 0x000fe400000000ed */
[----:B------:R-:W-:Y:S01]  /*3450*/  PRMT R231, RZ, 0x7610, R231 ;  /* 0x00007610ffe77816 */ /* 0x000fe200000000e7 */
[----:B------:R-:W5:Y:S01]  /*3460*/  @!P2 LDG.E.U8 R229, desc[UR18][R142.64] ;  /* 0x000000128ee5a981 */ /* 0x000f62000c1e1100 */
[----:B------:R-:W-:-:S02]  /*3470*/  PRMT R235, RZ, 0x7610, R235 ;  /* 0x00007610ffeb7816 */ /* 0x000fc400000000eb */
[----:B------:R-:W-:Y:S01]  /*3480*/  PRMT R239, RZ, 0x7610, R239 ;  /* 0x00007610ffef7816 */ /* 0x000fe200000000ef */
[----:B------:R-:W5:Y:S01]  /*3490*/  @P5 LDG.E.U8 R233, desc[UR18][R144.64] ;  /* 0x0000001290e95981 */ /* 0x000f62000c1e1100 */
[----:B------:R-:W-:Y:S02]  /*34a0*/  PRMT R219, RZ, 0x7610, R219 ;  /* 0x00007610ffdb7816 */ /* 0x000fe400000000db */
[----:B------:R-:W-:Y:S01]  /*34b0*/  PRMT R217, RZ, 0x7610, R217 ;  /* 0x00007610ffd97816 */ /* 0x000fe200000000d9 */
[----:B------:R-:W5:Y:S01]  /*34c0*/  @!P1 LDG.E.U8 R237, desc[UR18][R146.64] ;  /* 0x0000001292ed9981 */ /* 0x000f62000c1e1100 */
[----:B------:R-:W-:Y:S02]  /*34d0*/  PRMT R223, RZ, 0x7610, R223 ;  /* 0x00007610ffdf7816 */ /* 0x000fe400000000df */
[----:B------:R-:W-:Y:S01]  /*34e0*/  PRMT R221, RZ, 0x7610, R221 ;  /* 0x00007610ffdd7816 */ /* 0x000fe200000000dd */
[----:B------:R-:W5:Y:S01]  /*34f0*/  @!P2 LDG.E.U8 R231, desc[UR18][R148.64] ;  /* 0x0000001294e7a981 */ /* 0x000f62000c1e1100 */
[----:B------:R-:W-:-:S02]  /*3500*/  IADD3.X R153, PT, PT, R9, UR16, RZ, P4, !PT ;  /* 0x0000001009997c10 */ /* 0x000fc4000a7fe4ff */
[----:B------:R-:W-:Y:S01]  /*3510*/  PRMT R241, RZ, 0x7610, R241 ;  /* 0x00007610fff17816 */ /* 0x000fe200000000f1 */
[----:B------:R-:W5:Y:S01]  /*3520*/  @P5 LDG.E.U8 R235, desc[UR18][R150.64] ;  /* 0x0000001296eb5981 */ /* 0x000f62000c1e1100 */
[----:B------:R-:W-:Y:S02]  /*3530*/  PRMT R243, RZ, 0x7610, R243 ;  /* 0x00007610fff37816 */ /* 0x000fe400000000f3 */
[----:B------:R-:W-:Y:S01]  /*3540*/  PRMT R245, RZ, 0x7610, R245 ;  /* 0x00007610fff57816 */ /* 0x000fe200000000f5 */
[----:B------:R-:W5:Y:S01]  /*3550*/  @!P1 LDG.E.U8 R239, desc[UR18][R152.64] ;  /* 0x0000001298ef9981 */ /* 0x000f62000c1e1100 */
[----:B------:R-:W-:-:S03]  /*3560*/  PRMT R247, RZ, 0x7610, R247 ;  /* 0x00007610fff77816 */ /* 0x000fc600000000f7 */
[----:B------:R-:W5:Y:S04]  /*3570*/  @P0 LDG.E.U8 R219, desc[UR18][R100.64] ;  /* 0x0000001264db0981 */ /* 0x000f68000c1e1100 */
[----:B------:R-:W5:Y:S04]  /*3580*/  @P0 LDG.E.U8 R217, desc[UR18][R106.64] ;  /* 0x000000126ad90981 */ /* 0x000f68000c1e1100 */
[----:B------:R-:W5:Y:S04]  /*3590*/  @P0 LDG.E.U8 R223, desc[UR18][R110.64] ;  /* 0x000000126edf0981 */ /* 0x000f68000c1e1100 */
[----:B------:R-:W5:Y:S04]  /*35a0*/  @P0 LDG.E.U8 R221, desc[UR18][R114.64] ;  /* 0x0000001272dd0981 */ /* 0x000f68000c1e1100 */
[----:B------:R-:W5:Y:S04]  /*35b0*/  @P0 LDG.E.U8 R241, desc[UR18][R104.64] ;  /* 0x0000001268f10981 */ /* 0x000f68000c1e1100 */
[----:B------:R-:W5:Y:S04]  /*35c0*/  @P0 LDG.E.U8 R243, desc[UR18][R108.64] ;  /* 0x000000126cf30981 */ /* 0x000f68000c1e1100 */
[----:B------:R-:W5:Y:S04]  /*35d0*/  @P0 LDG.E.U8 R245, desc[UR18][R112.64] ;  /* 0x0000001270f50981 */ /* 0x000f68000c1e1100 */
[----:B------:R-:W5:Y:S01]  /*35e0*/  @P0 LDG.E.U8 R247, desc[UR18][R116.64] ;  /* 0x0000001274f70981 */ /* 0x000f62000c1e1100 */
[----:B------:R-:W-:-:S04]  /*35f0*/  @!UP1 UIADD3 UR4, UPT, UPT, -UR4, 0x100000, URZ ;  /* 0x0010000004049890 */ /* 0x000fc8000fffe1ff */
[----:B------:R-:W-:Y:S02]  /*3600*/  @!UP1 USHF.L.U32 UR5, UR4, 0xb, URZ ;  /* 0x0000000b04059899 */ /* 0x000fe400080006ff */
[----:B------:R-:W-:Y:S01]  /*3610*/  @!UP1 USHF.L.U32 UR4, UR4, 0x1, URZ ;  /* 0x0000000104049899 */ /* 0x000fe200080006ff */
[----:B------:R-:W-:Y:S01]  /*3620*/  VOTEU.ALL UP1, P3 ;  /* 0x0000000000ff7886 */ /* 0x000fe20001820000 */
[----:B------:R-:W-:Y:S02]  /*3630*/  LOP3.LUT P0, RZ, R154, UR11, RZ, 0xfc, !PT ;  /* 0x0000000b9aff7c12 */ /* 0x000fe4000f80fcff */
[C---:B------:R-:W-:Y:S02]  /*3640*/  LOP3.LUT R154, R4.reuse, 0x10, RZ, 0x3c, !PT ;  /* 0x00000010049a7812 */ /* 0x040fe400078e3cff */
[----:B------:R-:W-:-:S06]  /*3650*/  LOP3.LUT R156, R4, 0x30, RZ, 0x3c, !PT ;  /* 0x00000030049c7812 */ /* 0x000fcc00078e3cff */
[----:B------:R0:W1:Y:S01]  /*3660*/  @!UP1 SYNCS.EXCH.64 URZ, [UR8+0x4808], UR4 ;  /* 0x0048080408ff95b2 */ /* 0x0000620008000100 */
[----:B--2---:R2:W-:Y:S04]  /*3670*/  STS.U8 [R4+UR8], R155 ;  /* 0x0000009b04007988 */ /* 0x0045e80008000008 */
[----:B---3--:R-:W-:Y:S04]  /*3680*/  STS.U8 [R4+UR8+0x1000], R213 ;  /* 0x001000d504007988 */ /* 0x008fe80008000008 */
[----:B----4-:R-:W-:Y:S01]  /*3690*/  STS.U8 [R4+UR8+0x400], R215 ;  /* 0x000400d704007988 */ /* 0x010fe20008000008 */
[----:B--2---:R-:W-:-:S03]  /*36a0*/  LOP3.LUT R155, R4, 0x20, RZ, 0x3c, !PT ;  /* 0x00000020049b7812 */ /* 0x004fc600078e3cff */
[----:B-----5:R-:W-:Y:S04]  /*36b0*/  STS.U8 [R4+UR8+0x1400], R211 ;  /* 0x001400d304007988 */ /* 0x020fe80008000008 */
[----:B------:R-:W-:Y:S04]  /*36c0*/  STS.U8 [R4+UR8+0x800], R195 ;  /* 0x000800c304007988 */ /* 0x000fe80008000008 */
[----:B------:R-:W-:Y:S04]  /*36d0*/  STS.U8 [R4+UR8+0x1800], R197 ;  /* 0x001800c504007988 */ /* 0x000fe80008000008 */
[----:B------:R-:W-:Y:S04]  /*36e0*/  STS.U8 [R4+UR8+0xc00], R199 ;  /* 0x000c00c704007988 */ /* 0x000fe80008000008 */
[----:B------:R-:W-:Y:S04]  /*36f0*/  STS.U8 [R4+UR8+0x1c00], R201 ;  /* 0x001c00c904007988 */ /* 0x000fe80008000008 */
[----:B------:R2:W-:Y:S04]  /*3700*/  STS.U8 [R154+UR8+0x880], R157 ;  /* 0x0008809d9a007988 */ /* 0x0005e80008000008 */
[----:B------:R-:W-:Y:S04]  /*3710*/  STS.U8 [R154+UR8+0x80], R203 ;  /* 0x000080cb9a007988 */ /* 0x000fe80008000008 */
[----:B------:R-:W-:Y:S01]  /*3720*/  STS.U8 [R154+UR8+0x1080], R205 ;  /* 0x001080cd9a007988 */ /* 0x000fe20008000008 */
[----:B--2---:R-:W-:-:S03]  /*3730*/  LOP3.LUT R157, R4, 0x40, RZ, 0x3c, !PT ;  /* 0x00000040049d7812 */ /* 0x004fc600078e3cff */
[----:B------:R-:W-:Y:S04]  /*3740*/  STS.U8 [R154+UR8+0x480], R207 ;  /* 0x000480cf9a007988 */ /* 0x000fe80008000008 */
        /* <DEDUP_REMOVED lines=22> */
[----:B------:R2:W-:Y:S04]  /*38b0*/  STS.U8 [R157+UR8+0xa00], R160 ;  /* 0x000a00a09d007988 */ /* 0x0005e80008000008 */
[----:B------:R0:W-:Y:S04]  /*38c0*/  STS.U8 [R157+UR8+0x200], R172 ;  /* 0x000200ac9d007988 */ /* 0x0001e80008000008 */
[----:B------:R0:W-:Y:S01]  /*38d0*/  STS.U8 [R157+UR8+0x1200], R174 ;  /* 0x001200ae9d007988 */ /* 0x0001e20008000008 */
[----:B--2---:R-:W-:-:S03]  /*38e0*/  LOP3.LUT R160, R4, 0x70, RZ, 0x3c, !PT ;  /* 0x0000007004a07812 */ /* 0x004fc600078e3cff */
[----:B------:R0:W-:Y:S04]  /*38f0*/  STS.U8 [R157+UR8+0x600], R176 ;  /* 0x000600b09d007988 */ /* 0x0001e80008000008 */
        /* <DEDUP_REMOVED lines=35> */
[----:B------:R0:W-:Y:S01]  /*3b30*/  STS.U8 [R154+UR8+0x4380], R247 ;  /* 0x004380f79a007988 */ /* 0x0001e20008000008 */
[----:B-1----:R1:W-:Y:S06]  /*3b40*/  MEMBAR.ALL.CTA ;  /* 0x0000000000007992 */ /* 0x0023ec0000008000 */
[----:B-1----:R-:W1:Y:S02]  /*3b50*/  FENCE.VIEW.ASYNC.S ;  /* 0x00000000000073c6 */ /* 0x002e640000000000 */
[----:B-1----:R-:W-:Y:S01]  /*3b60*/  BAR.SYNC.DEFER_BLOCKING 0x0 ;  /* 0x0000000000007b1d */ /* 0x002fe20000010000 */
[----:B------:R-:W-:-:S02]  /*3b70*/  ISETP.LT.OR P1, PT, R67, 0x20, P0 ;  /* 0x000000204300780c */ /* 0x000fc40000721670 */
[----:B------:R-:W-:-:S03]  /*3b80*/  ISETP.GE.AND P2, PT, R67, 0x40, PT ;  /* 0x000000404300780c */ /* 0x000fc60003f46270 */
[----:B------:R-:W-:-:S00]  /*3b90*/  MEMBAR.ALL.CTA ;  /* 0x0000000000007992 */ /* 0x000fc00000008000 */
[----:B------:R-:W-:Y:S06]  /*3ba0*/  MEMBAR.ALL.GPU ;  /* 0x0000000000007992 */ /* 0x000fec000000a000 */
[----:B------:R-:W-:-:S00]  /*3bb0*/  ERRBAR ;  /* 0x00000000000079ab */ /* 0x000fc00000000000 */
[----:B------:R-:W-:Y:S08]  /*3bc0*/  CGAERRBAR ;  /* 0x00000000000075ab */ /* 0x000ff00000000000 */
[----:B------:R-:W-:Y:S06]  /*3bd0*/  UCGABAR_ARV ;  /* 0x00000000000079c7 */ /* 0x000fec0008000000 */
[----:B------:R-:W-:Y:S01]  /*3be0*/  UCGABAR_WAIT ;  /* 0x0000000000007dc7 */ /* 0x000fe20008000000 */
[----:B------:R-:W-:Y:S01]  /*3bf0*/  CCTL.IVALL ;  /* 0x00000000ff00798f */ /* 0x000fe20002000000 */
[----:B0-----:R-:W-:Y:S05]  /*3c00*/  @P1 BRA `(.L_x_12) ;  /* 0x0000000000541947 */ /* 0x001fea0003800000 */
[----:B------:R-:W-:Y:S02]  /*3c10*/  UIADD3 UR5, UPT, UPT, UR8, 0x4000, URZ ;  /* 0x0000400008057890 */ /* 0x000fe4000fffe0ff */
[----:B------:R-:W-:Y:S02]  /*3c20*/  USHF.R.U32.HI UR4, URZ, 0x4, UR8 ;  /* 0x00000004ff047899 */ /* 0x000fe40008011608 */
[----:B------:R-:W-:Y:S02]  /*3c30*/  USHF.R.U32.HI UR12, URZ, 0x4, UR5 ;  /* 0x00000004ff0c7899 */ /* 0x000fe40008011605 */
[----:B------:R-:W-:Y:S01]  /*3c40*/  USGXT.U32 UR4, UR4, 0xe ;  /* 0x0000000e0404789a */ /* 0x000fe20008000000 */
[----:B------:R-:W-:Y:S01]  /*3c50*/  UMOV UR14, 0x100 ;  /* 0x00000100000e7882 */ /* 0x000fe20000000000 */
[----:B------:R-:W-:Y:S01]  /*3c60*/  UMOV UR15, 0x40004040 ;  /* 0x40004040000f7882 */ /* 0x000fe20000000000 */
[----:B------:R-:W-:Y:S01]  /*3c70*/  UMOV UR5, URZ ;  /* 0x000000ff00057c82 */ /* 0x000fe20008000000 */
[----:B------:R-:W-:-:S02]  /*3c80*/  USGXT.U32 UR12, UR12, 0xe ;  /* 0x0000000e0c0c789a */ /* 0x000fc40008000000 */
[----:B------:R-:W-:Y:S02]  /*3c90*/  UIADD3 UR11, UPT, UPT, UR20, 0x40, URZ ;  /* 0x00000040140b7890 */ /* 0x000fe4000fffe0ff */
[----:B------:R-:W-:Y:S01]  /*3ca0*/  UIADD3.64 UR14, UPT, UPT, UR4, UR14, URZ ;  /* 0x0000000e040e7297 */ /* 0x000fe2000fffe0ff */
[----:B------:R-:W-:Y:S01]  /*3cb0*/  UMOV UR16, 0x0 ;  /* 0x0000000000107882 */ /* 0x000fe20000000000 */
[----:B------:R-:W-:Y:S01]  /*3cc0*/  UMOV UR17, 0x10108490 ;  /* 0x1010849000117882 */ /* 0x000fe20000000000 */
[----:B------:R-:W-:Y:S01]  /*3cd0*/  UMOV UR5, 0x40004040 ;  /* 0x4000404000057882 */ /* 0x000fe20000000000 */
[----:B------:R-:W-:Y:S01]  /*3ce0*/  UMOV UR13, 0xc0004010 ;  /* 0xc0004010000d7882 */ /* 0x000fe20000000000 */
[----:B------:R-:W-:Y:S01]  /*3cf0*/  UMOV UR22, 0x0 ;  /* 0x0000000000167882 */ /* 0x000fe20000000000 */
[----:B------:R-:W-:Y:S01]  /*3d00*/  UMOV UR23, 0x10108490 ;  /* 0x1010849000177882 */ /* 0x000fe20000000000 */
[----:B------:R-:W-:Y:S01]  /*3d10*/  UMOV UR21, 0x3 ;  /* 0x0000000300157882 */ /* 0x000fe20000000000 */
[----:B------:R0:W-:Y:S01]  /*3d20*/  UTCQMMA.2CTA gdesc[UR4], gdesc[UR12], tmem[UR20], tmem[UR16], idesc[UR17], !UPT ;  /* 0x00ff100c040075ea */ /* 0x0001e2000fa00314 */
[----:B------:R0:W-:Y:S01]  /*3d30*/  UTCQMMA.2CTA gdesc[UR14], gdesc[UR12], tmem[UR11], tmem[UR22], idesc[UR23], !UPT ;  /* 0x00ff160c0e0075ea */ /* 0x0001e2000fa0030b */
[----:B------:R0:W-:Y:S01]  /*3d40*/  UTCBAR.2CTA.MULTICAST [UR10], URZ, UR21 ;  /* 0x000000ff0a0073e9 */ /* 0x0001e20008200815 */
[----:B------:R-:W-:Y:S01]  /*3d50*/  NOP ;  /* 0x0000000000007918 */ /* 0x000fe20000000000 */
.L_x_12:
[----:B0-----:R-:W-:Y:S01]  /*3d60*/  UMOV UR4, URZ ;  /* 0x000000ff00047c82 */ /* 0x001fe20008000000 */
[----:B------:R-:W-:Y:S05]  /*3d70*/  @!P2 BRA `(.L_x_13) ;  /* 0x0000001c0040a947 */ /* 0x000fea0003800000 */
[----:B------:R-:W-:Y:S01]  /*3d80*/  SHF.R.S32.HI R128, RZ, 0x1f, R67 ;  /* 0x0000001fff807819 */ /* 0x000fe20000011443 */
[----:B------:R-:W-:Y:S01]  /*3d90*/  UIADD3 UR4, UPT, UPT, UR8, 0x2000, URZ ;  /* 0x0000200008047890 */ /* 0x000fe2000fffe0ff */
[----:B------:R-:W-:Y:S01]  /*3da0*/  IMAD.MOV.U32 R129, RZ, RZ, RZ ;  /* 0x000000ffff817224 */ /* 0x000fe200078e00ff */
[----:B------:R-:W-:Y:S01]  /*3db0*/  UIADD3 UR5, UPT, UPT, UR8, 0x4400, URZ ;  /* 0x0000440008057890 */ /* 0x000fe2000fffe0ff */
[----:B------:R-:W-:Y:S01]  /*3dc0*/  LEA.HI R128, R128, R67, RZ, 0x5 ;  /* 0x0000004380807211 */ /* 0x000fe200078f28ff */
[----:B------:R-:W-:Y:S02]  /*3dd0*/  USHF.R.U32.HI UR4, URZ, 0x4, UR4 ;  /* 0x00000004ff047899 */ /* 0x000fe40008011604 */
[----:B------:R-:W-:Y:S01]  /*3de0*/  USHF.R.U32.HI UR5, URZ, 0x4, UR5 ;  /* 0x00000004ff057899 */ /* 0x000fe20008011605 */
[----:B------:R-:W-:Y:S01]  /*3df0*/  SHF.R.S32.HI R128, RZ, 0x5, R128 ;  /* 0x00000005ff807819 */ /* 0x000fe20000011480 */
[----:B------:R-:W-:Y:S02]  /*3e00*/  USHF.L.U32 UR11, UR6, 0x5, URZ ;  /* 0x00000005060b7899 */ /* 0x000fe400080006ff */
[----:B------:R-:W-:Y:S01]  /*3e10*/  USHF.L.U32 UR16, UR7, 0x5, URZ ;  /* 0x0000000507107899 */ /* 0x000fe200080006ff */
[----:B------:R-:W-:Y:S01]  /*3e20*/  VIMNMX R128, PT, PT, R128, 0x2, !PT ;  /* 0x0000000280807848 */ /* 0x000fe20007fe0100 */
[----:B------:R-:W-:Y:S01]  /*3e30*/  USGXT.U32 UR6, UR4, 0xe ;  /* 0x0000000e0406789a */ /* 0x000fe20008000000 */
[----:B------:R-:W-:Y:S01]  /*3e40*/  UMOV UR14, 0x100 ;  /* 0x00000100000e7882 */ /* 0x000fe20000000000 */
[----:B------:R-:W-:-:S02]  /*3e50*/  UMOV UR15, 0x40004040 ;  /* 0x40004040000f7882 */ /* 0x000fc40000000000 */
[----:B------:R-:W-:Y:S01]  /*3e60*/  VIADD R161, R128, 0xffffffff ;  /* 0xffffffff80a17836 */ /* 0x000fe20000000000 */
[----:B------:R-:W-:Y:S01]  /*3e70*/  UMOV UR7, URZ ;  /* 0x000000ff00077c82 */ /* 0x000fe20008000000 */
[----:B------:R-:W-:Y:S02]  /*3e80*/  USGXT.U32 UR12, UR5, 0xe ;  /* 0x0000000e050c789a */ /* 0x000fe40008000000 */
[----:B------:R-:W-:Y:S02]  /*3e90*/  USHF.R.S32.HI UR21, URZ, 0x1f, UR11 ;  /* 0x0000001fff157899 */ /* 0x000fe4000801140b */
[----:B------:R-:W-:Y:S02]  /*3ea0*/  USHF.R.S32.HI UR22, URZ, 0x1f, UR16 ;  /* 0x0000001fff167899 */ /* 0x000fe40008011410 */
[----:B------:R-:W-:Y:S01]  /*3eb0*/  UIADD3.64 UR14, UPT, UPT, UR6, UR14, URZ ;  /* 0x0000000e060e7297 */ /* 0x000fe2000fffe0ff */
[----:B------:R-:W-:Y:S01]  /*3ec0*/  UMOV UR17, 0x1 ;  /* 0x0000000100117882 */ /* 0x000fe20000000000 */
[----:B------:R-:W-:Y:S01]  /*3ed0*/  UMOV UR5, URZ ;  /* 0x000000ff00057c82 */ /* 0x000fe20008000000 */
[----:B------:R-:W-:-:S09]  /*3ee0*/  UMOV UR13, 0xc0004010 ;  /* 0xc0004010000d7882 */ /* 0x000fd20000000000 */
.L_x_16:
[----:B------:R-:W-:Y:S01]  /*3ef0*/  IADD3 R108, P2, PT, R108, UR16, RZ ;  /* 0x000000106c6c7c10 */ /* 0x000fe2000ff5e0ff */
[----:B------:R-:W-:Y:S01]  /*3f00*/  IMAD.U32 R129, R129, -0x80000000, RZ ;  /* 0x8000000081817824 */ /* 0x000fe200078e00ff */
[----:B------:R-:W-:Y:S02]  /*3f10*/  IADD3 R112, P1, PT, R112, UR16, RZ ;  /* 0x0000001070707c10 */ /* 0x000fe4000ff3e0ff */
[----:B------:R-:W-:Y:S02]  /*3f20*/  IADD3.X R109, PT, PT, R109, UR22, RZ, P2, !PT ;  /* 0x000000166d6d7c10 */ /* 0x000fe400097fe4ff */
[----:B------:R-:W-:Y:S02]  /*3f30*/  IADD3 R146, P2, PT, R146, UR11, RZ ;  /* 0x0000000b92927c10 */ /* 0x000fe4000ff5e0ff */
[----:B------:R-:W-:Y:S02]  /*3f40*/  IADD3.X R113, PT, PT, R113, UR22, RZ, P1, !PT ;  /* 0x0000001671717c10 */ /* 0x000fe40008ffe4ff */
[----:B------:R-:W-:-:S02]  /*3f50*/  IADD3.X R147, PT, PT, R147, UR21, RZ, P2, !PT ;  /* 0x0000001593937c10 */ /* 0x000fc400097fe4ff */
[----:B------:R-:W-:Y:S02]  /*3f60*/  IADD3 R88, P2, PT, R88, UR11, RZ ;  /* 0x0000000b58587c10 */ /* 0x000fe4000ff5e0ff */
[----:B------:R-:W-:Y:S02]  /*3f70*/  IADD3 R116, P6, PT, R116, UR16, RZ ;  /* 0x0000001074747c10 */ /* 0x000fe4000ffde0ff */
[----:B------:R-:W-:Y:S02]  /*3f80*/  IADD3.X R89, PT, PT, R89, UR21, RZ, P2, !PT ;  /* 0x0000001559597c10 */ /* 0x000fe400097fe4ff */
[----:B------:R-:W-:Y:S02]  /*3f90*/  IADD3 R50, P2, PT, R50, UR11, RZ ;  /* 0x0000000b32327c10 */ /* 0x000fe4000ff5e0ff */
[----:B------:R-:W-:Y:S02]  /*3fa0*/  IADD3 R114, P5, PT, R114, UR16, RZ ;  /* 0x0000001072727c10 */ /* 0x000fe4000ffbe0ff */
        /* <DEDUP_REMOVED lines=8> */
[----:B------:R-:W-:Y:S02]  /*4030*/  IADD3.X R117, PT, PT, R117, UR22, RZ, P6, !PT ;  /* 0x0000001675757c10 */ /* 0x000fe4000b7fe4ff */
[----:B------:R-:W-:Y:S02]  /*4040*/  IADD3.X R115, PT, PT, R115, UR22, RZ, P5, !PT ;  /* 0x0000001673737c10 */ /* 0x000fe4000affe4ff */
[----:B------:R-:W-:Y:S02]  /*4050*/  IADD3.X R111, PT, PT, R111, UR22, RZ, P4, !PT ;  /* 0x000000166f6f7c10 */ /* 0x000fe4000a7fe4ff */
[----:B------:R-:W-:Y:S02]  /*4060*/  IADD3.X R101, PT, PT, R101, UR22, RZ, P1, !PT ;  /* 0x0000001665657c10 */ /* 0x000fe40008ffe4ff */
[----:B------:R-:W-:-:S02]  /*4070*/  IADD3 R106, P6, PT, R106, UR16, RZ ;  /* 0x000000106a6a7c10 */ /* 0x000fc4000ffde0ff */
[----:B------:R-:W-:Y:S02]  /*4080*/  IADD3 R104, P5, PT, R104, UR16, RZ ;  /* 0x0000001068687c10 */ /* 0x000fe4000ffbe0ff */
[----:B------:R-:W-:Y:S02]  /*4090*/  IADD3 R152, P4, PT, R152, UR11, RZ ;  /* 0x0000000b98987c10 */ /* 0x000fe4000ff9e0ff */
[----:B------:R-:W-:Y:S02]  /*40a0*/  IADD3 R120, P1, PT, R120, UR11, RZ ;  /* 0x0000000b78787c10 */ /* 0x000fe4000ff3e0ff */
[----:B------:R-:W-:Y:S02]  /*40b0*/  IADD3.X R49, PT, PT, R49, UR21, RZ, P2, !PT ;  /* 0x0000001531317c10 */ /* 0x000fe400097fe4ff */
[----:B------:R-:W-:Y:S02]  /*40c0*/  IADD3 R14, P2, PT, R14, UR11, RZ ;  /* 0x0000000b0e0e7c10 */ /* 0x000fe4000ff5e0ff */
[----:B------:R-:W-:-:S02]  /*40d0*/  IADD3.X R107, PT, PT, R107, UR22, RZ, P6, !PT ;  /* 0x000000166b6b7c10 */ /* 0x000fc4000b7fe4ff */
[----:B------:R-:W-:Y:S02]  /*40e0*/  IADD3.X R105, PT, PT, R105, UR22, RZ, P5, !PT ;  /* 0x0000001669697c10 */ /* 0x000fe4000affe4ff */
[----:B------:R-:W-:Y:S02]  /*40f0*/  IADD3.X R153, PT, PT, R153, UR21, RZ, P4, !PT ;  /* 0x0000001599997c10 */ /* 0x000fe4000a7fe4ff */
[----:B------:R-:W-:Y:S02]  /*4100*/  IADD3.X R121, PT, PT, R121, UR21, RZ, P1, !PT ;  /* 0x0000001579797c10 */ /* 0x000fe40008ffe4ff */
[----:B------:R-:W-:Y:S02]  /*4110*/  IADD3 R136, P6, PT, R136, UR11, RZ ;  /* 0x0000000b88887c10 */ /* 0x000fe4000ffde0ff */
[----:B------:R-:W-:Y:S02]  /*4120*/  IADD3 R130, P5, PT, R130, UR11, RZ ;  /* 0x0000000b82827c10 */ /* 0x000fe4000ffbe0ff */
[----:B------:R-:W-:-:S02]  /*4130*/  IADD3 R102, P4, PT, R102, UR11, RZ ;  /* 0x0000000b66667c10 */ /* 0x000fc4000ff9e0ff */
[----:B------:R-:W-:Y:S02]  /*4140*/  IADD3 R68, P1, PT, R68, UR11, RZ ;  /* 0x0000000b44447c10 */ /* 0x000fe4000ff3e0ff */
[----:B------:R-:W-:Y:S02]  /*4150*/  IADD3.X R15, PT, PT, R15, UR21, RZ, P2, !PT ;  /* 0x000000150f0f7c10 */ /* 0x000fe400097fe4ff */
[----:B------:R-:W-:Y:S02]  /*4160*/  IADD3 R96, P2, PT, R96, UR11, RZ ;  /* 0x0000000b60607c10 */ /* 0x000fe4000ff5e0ff */
[----:B------:R-:W-:Y:S02]  /*4170*/  IADD3.X R137, PT, PT, R137, UR21, RZ, P6, !PT ;  /* 0x0000001589897c10 */ /* 0x000fe4000b7fe4ff */
[----:B------:R-:W-:Y:S02]  /*4180*/  IADD3.X R131, PT, PT, R131, UR21, RZ, P5, !PT ;  /* 0x0000001583837c10 */ /* 0x000fe4000affe4ff */
[----:B------:R-:W-:-:S02]  /*4190*/  IADD3.X R103, PT, PT, R103, UR21, RZ, P4, !PT ;  /* 0x0000001567677c10 */ /* 0x000fc4000a7fe4ff */
[----:B------:R-:W-:Y:S02]  /*41a0*/  IADD3.X R69, PT, PT, R69, UR21, RZ, P1, !PT ;  /* 0x0000001545457c10 */ /* 0x000fe40008ffe4ff */
[----:B------:R-:W-:Y:S02]  /*41b0*/  IADD3 R84, P6, PT, R84, UR11, RZ ;  /* 0x0000000b54547c10 */ /* 0x000fe4000ffde0ff */
[----:B------:R-:W-:Y:S02]  /*41c0*/  IADD3 R72, P5, PT, R72, UR11, RZ ;  /* 0x0000000b48487c10 */ /* 0x000fe4000ffbe0ff */
        /* <DEDUP_REMOVED lines=31> */
[----:B------:R-:W-:Y:S02]  /*43c0*/  IADD3.X R79, PT, PT, R79, UR21, RZ, P5, !PT ;  /* 0x000000154f4f7c10 */ /* 0x000fe4000affe4ff */
[----:B------:R-:W-:-:S02]  /*43d0*/  IADD3.X R63, PT, PT, R63, UR21, RZ, P4, !PT ;  /* 0x000000153f3f7c10 */ /* 0x000fc4000a7fe4ff */
[----:B------:R-:W-:Y:S02]  /*43e0*/  IADD3.X R31, PT, PT, R31, UR21, RZ, P1, !PT ;  /* 0x000000151f1f7c10 */ /* 0x000fe40008ffe4ff */
[----:B------:R-:W-:Y:S01]  /*43f0*/  IADD3.X R13, PT, PT, R13, UR21, RZ, P2, !PT ;  /* 0x000000150d0d7c10 */ /* 0x000fe200097fe4ff */
[----:B------:R-:W0:Y:S01]  /*4400*/  SYNCS.PHASECHK.TRANS64.TRYWAIT P2, [UR10], R129 ;  /* 0x00000081ff0075a7 */ /* 0x000e22000804110a */
[----:B------:R-:W-:Y:S02]  /*4410*/  IADD3 R46, P6, PT, R46, UR11, RZ ;  /* 0x0000000b2e2e7c10 */ /* 0x000fe4000ffde0ff */
[----:B------:R-:W-:Y:S02]  /*4420*/  IADD3 R32, P5, PT, R32, UR11, RZ ;  /* 0x0000000b20207c10 */ /* 0x000fe4000ffbe0ff */
[----:B------:R-:W-:Y:S02]  /*4430*/  IADD3 R16, P4, PT, R16, UR11, RZ ;  /* 0x0000000b10107c10 */ /* 0x000fe4000ff9e0ff */
[----:B------:R-:W-:-:S02]  /*4440*/  IADD3 R132, P1, PT, R132, UR11, RZ ;  /* 0x0000000b84847c10 */ /* 0x000fc4000ff3e0ff */
[----:B------:R-:W-:Y:S02]  /*4450*/  IADD3.X R47, PT, PT, R47, UR21, RZ, P6, !PT ;  /* 0x000000152f2f7c10 */ /* 0x000fe4000b7fe4ff */
[----:B------:R-:W-:Y:S02]  /*4460*/  IADD3.X R33, PT, PT, R33, UR21, RZ, P5, !PT ;  /* 0x0000001521217c10 */ /* 0x000fe4000affe4ff */
[----:B------:R-:W-:Y:S02]  /*4470*/  IADD3.X R17, PT, PT, R17, UR21, RZ, P4, !PT ;  /* 0x0000001511117c10 */ /* 0x000fe4000a7fe4ff */
[----:B------:R-:W-:Y:S02]  /*4480*/  IADD3.X R133, PT, PT, R133, UR21, RZ, P1, !PT ;  /* 0x0000001585857c10 */ /* 0x000fe40008ffe4ff */
[----:B------:R-:W-:Y:S02]  /*4490*/  IADD3 R148, P6, PT, R148, UR11, RZ ;  /* 0x0000000b94947c10 */ /* 0x000fe4000ffde0ff */
[----:B------:R-:W-:-:S02]  /*44a0*/  IADD3 R142, P5, PT, R142, UR11, RZ ;  /* 0x0000000b8e8e7c10 */ /* 0x000fc4000ffbe0ff */
[----:B------:R-:W-:Y:S02]  /*44b0*/  IADD3 R124, P4, PT, R124, UR11, RZ ;  /* 0x0000000b7c7c7c10 */ /* 0x000fe4000ff9e0ff */
[----:B------:R-:W-:Y:S02]  /*44c0*/  IADD3 R76, P1, PT, R76, UR11, RZ ;  /* 0x0000000b4c4c7c10 */ /* 0x000fe4000ff3e0ff */
[----:B------:R-:W-:Y:S02]  /*44d0*/  IADD3.X R149, PT, PT, R149, UR21, RZ, P6, !PT ;  /* 0x0000001595957c10 */ /* 0x000fe4000b7fe4ff */
[----:B------:R-:W-:Y:S02]  /*44e0*/  IADD3.X R143, PT, PT, R143, UR21, RZ, P5, !PT ;  /* 0x000000158f8f7c10 */ /* 0x000fe4000affe4ff */
[----:B------:R-:W-:Y:S02]  /*44f0*/  IADD3.X R125, PT, PT, R125, UR21, RZ, P4, !PT ;  /* 0x000000157d7d7c10 */ /* 0x000fe4000a7fe4ff */
[----:B------:R-:W-:-:S02]  /*4500*/  IADD3.X R77, PT, PT, R77, UR21, RZ, P1, !PT ;  /* 0x000000154d4d7c10 */ /* 0x000fc40008ffe4ff */
[----:B------:R-:W-:Y:S02]  /*4510*/  IADD3 R92, P6, PT, R92, UR11, RZ ;  /* 0x0000000b5c5c7c10 */ /* 0x000fe4000ffde0ff */
[----:B------:R-:W-:Y:S02]  /*4520*/  IADD3 R80, P5, PT, R80, UR11, RZ ;  /* 0x0000000b50507c10 */ /* 0x000fe4000ffbe0ff */
[----:B------:R-:W-:Y:S02]  /*4530*/  IADD3 R60, P4, PT, R60, UR11, RZ ;  /* 0x0000000b3c3c7c10 */ /* 0x000fe4000ff9e0ff */
[----:B------:R-:W-:Y:S02]  /*4540*/  IADD3 R28, P1, PT, R28, UR11, RZ ;  /* 0x0000000b1c1c7c10 */ /* 0x000fe4000ff3e0ff */
[----:B------:R-:W-:Y:S02]  /*4550*/  IADD3.X R93, PT, PT, R93, UR21, RZ, P6, !PT ;  /* 0x000000155d5d7c10 */ /* 0x000fe4000b7fe4ff */
[----:B------:R-:W-:-:S02]  /*4560*/  IADD3.X R81, PT, PT, R81, UR21, RZ, P5, !PT ;  /* 0x0000001551517c10 */ /* 0x000fc4000affe4ff */
[----:B------:R-:W-:Y:S02]  /*4570*/  IADD3.X R61, PT, PT, R61, UR21, RZ, P4, !PT ;  /* 0x000000153d3d7c10 */ /* 0x000fe4000a7fe4ff */
[----:B------:R-:W-:Y:S02]  /*4580*/  IADD3.X R29, PT, PT, R29, UR21, RZ, P1, !PT ;  /* 0x000000151d1d7c10 */ /* 0x000fe40008ffe4ff */
        /* <DEDUP_REMOVED lines=40> */
[C---:B------:R-:W-:Y:S02]  /*4810*/  ISETP.GT.AND P6, PT, R5.reuse, RZ, PT ;  /* 0x000000ff0500720c */ /* 0x040fe40003fc4270 */
[----:B------:R-:W-:Y:S02]  /*4820*/  ISETP.GT.AND P5, PT, R5, 0x1, PT ;  /* 0x000000010500780c */ /* 0x000fe40003fa4270 */
[----:B------:R-:W-:Y:S01]  /*4830*/  PRMT R163, RZ, 0x7610, R163 ;  /* 0x00007610ffa37816 */ /* 0x000fe200000000a3 */
[----:B0-----:R-:W-:Y:S10]  /*4840*/  @!P2 BRA `(.L_x_14) ;  /* 0x0000005c0074a947 */ /* 0x001ff40003800000 */
.L_x_24:
[C---:B------:R-:W-:Y:S01]  /*4850*/  ISETP.GT.AND P2, PT, R5.reuse, 0x3, PT ;  /* 0x000000030500780c */ /* 0x040fe20003f44270 */
[----:B------:R-:W2:Y:S01]  /*4860*/  @P6 LDG.E.U8 R163, desc[UR18][R6.64] ;  /* 0x0000001206a36981 */ /* 0x000ea2000c1e1100 */
[----:B------:R-:W-:Y:S02]  /*4870*/  PRMT R229, RZ, 0x7610, R229 ;  /* 0x00007610ffe57816 */ /* 0x000fe400000000e5 */
[----:B------:R-:W-:Y:S02]  /*4880*/  PRMT R227, RZ, 0x7610, R227 ;  /* 0x00007610ffe37816 */ /* 0x000fe400000000e3 */
[----:B------:R-:W-:Y:S02]  /*4890*/  ISETP.GT.AND P4, PT, R5, 0x4, PT ;  /* 0x000000040500780c */ /* 0x000fe40003f84270 */
[----:B------:R-:W-:-:S05]  /*48a0*/  PRMT R165, RZ, 0x7610, R165 ;  /* 0x00007610ffa57816 */ /* 0x000fca00000000a5 */
[----:B------:R-:W3:Y:S04]  /*48b0*/  @P2 LDG.E.U8 R229, desc[UR18][R54.64] ;  /* 0x0000001236e52981 */ /* 0x000ee8000c1e1100 */
[----:B------:R-:W4:Y:S01]  /*48c0*/  @P2 LDG.E.U8 R227, desc[UR18][R56.64] ;  /* 0x0000001238e32981 */ /* 0x000f22000c1e1100 */
[----:B------:R-:W-:Y:S02]  /*48d0*/  ISETP.GT.AND P2, PT, R5, 0x6, PT ;  /* 0x000000060500780c */ /* 0x000fe40003f44270 */
[----:B------:R-:W-:Y:S01]  /*48e0*/  PRMT R184, RZ, 0x7610, R184 ;  /* 0x00007610ffb87816 */ /* 0x000fe200000000b8 */
[----:B------:R-:W5:Y:S01]  /*48f0*/  @P6 LDG.E.U8 R165, desc[UR18][R8.64] ;  /* 0x0000001208a56981 */ /* 0x000f62000c1e1100 */
[----:B------:R-:W-:Y:S02]  /*4900*/  PRMT R182, RZ, 0x7610, R182 ;  /* 0x00007610ffb67816 */ /* 0x000fe400000000b6 */
[----:B------:R-:W-:-:S02]  /*4910*/  PRMT R172, RZ, 0x7610, R172 ;  /* 0x00007610ffac7816 */ /* 0x000fc400000000ac */
[----:B------:R-:W-:Y:S01]  /*4920*/  PRMT R170, RZ, 0x7610, R170 ;  /* 0x00007610ffaa7816 */ /* 0x000fe200000000aa */
[----:B------:R-:W2:Y:S01]  /*4930*/  @P4 LDG.E.U8 R184, desc[UR18][R70.64] ;  /* 0x0000001246b84981 */ /* 0x000ea2000c1e1100 */
[----:B------:R-:W-:-:S03]  /*4940*/  ISETP.GT.AND P1, PT, R5, 0x2, PT ;  /* 0x000000020500780c */ /* 0x000fc60003f24270 */
[----:B------:R-:W2:Y:S01]  /*4950*/  @P4 LDG.E.U8 R182, desc[UR18][R74.64] ;  /* 0x000000124ab64981 */ /* 0x000ea2000c1e1100 */
[----:B------:R-:W-:-:S03]  /*4960*/  ISETP.GT.AND P4, PT, R5, 0x7, PT ;  /* 0x000000070500780c */ /* 0x000fc60003f84270 */
[----:B------:R-:W2:Y:S01]  /*4970*/  @P2 LDG.E.U8 R172, desc[UR18][R118.64] ;  /* 0x0000001276ac2981 */ /* 0x000ea2000c1e1100 */
[----:B------:R-:W-:-:S03]  /*4980*/  PRMT R186, RZ, 0x7610, R186 ;  /* 0x00007610ffba7816 */ /* 0x000fc600000000ba */
[----:B------:R-:W2:Y:S01]  /*4990*/  @P2 LDG.E.U8 R170, desc[UR18][R122.64] ;  /* 0x000000127aaa2981 */ /* 0x000ea2000c1e1100 */
[----:B------:R-:W-:Y:S02]  /*49a0*/  ISETP.GT.AND P2, PT, R5, 0x9, PT ;  /* 0x000000090500780c */ /* 0x000fe40003f44270 */
[----:B------:R-:W-:Y:S01]  /*49b0*/  PRMT R188, RZ, 0x7610, R188 ;  /* 0x00007610ffbc7816 */ /* 0x000fe200000000bc */
[----:B------:R-:W2:Y:S01]  /*49c0*/  @P1 LDG.E.U8 R186, desc[UR18][R38.64] ;  /* 0x0000001226ba1981 */ /* 0x000ea2000c1e1100 */
[----:B------:R-:W-:Y:S02]  /*49d0*/  PRMT R193, RZ, 0x7610, R193 ;  /* 0x00007610ffc17816 */ /* 0x000fe400000000c1 */
[----:B------:R-:W-:Y:S02]  /*49e0*/  PRMT R191, RZ, 0x7610, R191 ;  /* 0x00007610ffbf7816 */ /* 0x000fe400000000bf */
[----:B------:R-:W-:Y:S01]  /*49f0*/  PRMT R195, RZ, 0x7610, R195 ;  /* 0x00007610ffc37816 */ /* 0x000fe200000000c3 */
[----:B------:R-:W2:Y:S01]  /*4a00*/  @P1 LDG.E.U8 R188, desc[UR18][R40.64] ;  /* 0x0000001228bc1981 */ /* 0x000ea2000c1e1100 */
[----:B------:R-:W-:-:S02]  /*4a10*/  PRMT R197, RZ, 0x7610, R197 ;  /* 0x00007610ffc57816 */ /* 0x000fc400000000c5 */
[C---:B------:R-:W-:Y:S01]  /*4a20*/  ISETP.GT.AND P1, PT, R5.reuse, 0x5, PT ;  /* 0x000000050500780c */ /* 0x040fe20003f24270 */
[----:B------:R-:W3:Y:S04]  /*4a30*/  @P4 LDG.E.U8 R193, desc[UR18][R138.64] ;  /* 0x000000128ac14981 */ /* 0x000ee8000c1e1100 */
[----:B------:R-:W3:Y:S01]  /*4a40*/  @P4 LDG.E.U8 R191, desc[UR18][R140.64] ;  /* 0x000000128cbf4981 */ /* 0x000ee2000c1e1100 */
[----:B------:R-:W-:-:S03]  /*4a50*/  ISETP.GT.AND P4, PT, R5, 0xa, PT ;  /* 0x0000000a0500780c */ /* 0x000fc60003f84270 */
[----:B------:R-:W3:Y:S01]  /*4a60*/  @P2 LDG.E.U8 R195, desc[UR18][R26.64] ;  /* 0x000000121ac32981 */ /* 0x000ee2000c1e1100 */
[----:B------:R-:W-:-:S03]  /*4a70*/  PRMT R213, RZ, 0x7610, R213 ;  /* 0x00007610ffd57816 */ /* 0x000fc600000000d5 */
[----:B------:R-:W3:Y:S01]  /*4a80*/  @P2 LDG.E.U8 R197, desc[UR18][R28.64] ;  /* 0x000000121cc52981 */ /* 0x000ee2000c1e1100 */
[----:B------:R-:W-:Y:S02]  /*4a90*/  ISETP.GT.AND P2, PT, R5, 0xc, PT ;  /* 0x0000000c0500780c */ /* 0x000fe40003f44270 */
[----:B------:R-:W-:Y:S01]  /*4aa0*/  PRMT R211, RZ, 0x7610, R211 ;  /* 0x00007610ffd37816 */ /* 0x000fe200000000d3 */
[----:B------:R-:W3:Y:S01]  /*4ab0*/  @P1 LDG.E.U8 R213, desc[UR18][R86.64] ;  /* 0x0000001256d51981 */ /* 0x000ee2000c1e1100 */
[----:B------:R-:W-:Y:S02]  /*4ac0*/  PRMT R200, RZ, 0x7610, R200 ;  /* 0x00007610ffc87816 */ /* 0x000fe400000000c8 */
[----:B------:R-:W-:Y:S02]  /*4ad0*/  PRMT R198, RZ, 0x7610, R198 ;  /* 0x00007610ffc67816 */ /* 0x000fe400000000c6 */
[----:B------:R-:W-:Y:S01]  /*4ae0*/  PRMT R180, RZ, 0x7610, R180 ;  /* 0x00007610ffb47816 */ /* 0x000fe200000000b4 */
[----:B------:R-:W3:Y:S01]  /*4af0*/  @P1 LDG.E.U8 R211, desc[UR18][R90.64] ;  /* 0x000000125ad31981 */ /* 0x000ee2000c1e1100 */
        /* <DEDUP_REMOVED lines=14> */
[----:B------:R-:W4:Y:S01]  /*4be0*/  @P1 LDG.E.U8 R169, desc[UR18][R12.64] ;  /* 0x000000120ca91981 */ /* 0x000f22000c1e1100 */
[----:B------:R-:W-:-:S02]  /*4bf0*/  PRMT R187, RZ, 0x7610, R187 ;  /* 0x00007610ffbb7816 */ /* 0x000fc400000000bb */
[C---:B------:R-:W-:Y:S01]  /*4c00*/  ISETP.GT.AND P1, PT, R5.reuse, 0xb, PT ;  /* 0x0000000b0500780c */ /* 0x040fe20003f24270 */
[----:B------:R-:W4:Y:S04]  /*4c10*/  @P4 LDG.E.U8 R209, desc[UR18][R92.64] ;  /* 0x000000125cd14981 */ /* 0x000f28000c1e1100 */
[----:B------:R-:W4:Y:S01]  /*4c20*/  @P4 LDG.E.U8 R207, desc[UR18][R96.64] ;  /* 0x0000001260cf4981 */ /* 0x000f22000c1e1100 */
[----:B------:R-:W-:-:S03]  /*4c30*/  ISETP.GT.AND P4, PT, R5, 0x10, PT ;  /* 0x000000100500780c */ /* 0x000fc60003f84270 */
[----:B------:R-:W4:Y:S01]  /*4c40*/  @P2 LDG.E.U8 R189, desc[UR18][R142.64] ;  /* 0x000000128ebd2981 */ /* 0x000f22000c1e1100 */
[----:B------:R-:W-:-:S03]  /*4c50*/  PRMT R225, RZ, 0x7610, R225 ;  /* 0x00007610ffe17816 */ /* 0x000fc600000000e1 */
[----:B------:R-:W4:Y:S01]  /*4c60*/  @P2 LDG.E.U8 R187, desc[UR18][R148.64] ;  /* 0x0000001294bb2981 */ /* 0x000f22000c1e1100 */
[----:B------:R-:W-:Y:S02]  /*4c70*/  ISETP.GT.AND P2, PT, R5, 0x12, PT ;  /* 0x000000120500780c */ /* 0x000fe40003f44270 */
[----:B------:R-:W-:Y:S01]  /*4c80*/  PRMT R223, RZ, 0x7610, R223 ;  /* 0x00007610ffdf7816 */ /* 0x000fe200000000df */
[----:B------:R-:W4:Y:S01]  /*4c90*/  @P1 LDG.E.U8 R225, desc[UR18][R58.64] ;  /* 0x000000123ae11981 */ /* 0x000f22000c1e1100 */
        /* <DEDUP_REMOVED lines=57> */
[C---:B------:R-:W-:Y:S02]  /*5030*/  ISETP.GT.AND P2, PT, R5.reuse, 0x1e, PT ;  /* 0x0000001e0500780c */ /* 0x040fe40003f44270 */
[----:B------:R-:W-:Y:S01]  /*5040*/  PRMT R183, RZ, 0x7610, R183 ;  /* 0x00007610ffb77816 */ /* 0x000fe200000000b7 */
[----:B------:R-:W4:Y:S01]  /*5050*/  @P1 LDG.E.U8 R185, desc[UR18][R144.64] ;  /* 0x0000001290b91981 */ /* 0x000f22000c1e1100 */
[----:B------:R-:W-:Y:S02]  /*5060*/  PRMT R202, RZ, 0x7610, R202 ;  /* 0x00007610ffca7816 */ /* 0x000fe400000000ca */
[----:B------:R-:W-:Y:S02]  /*5070*/  PRMT R204, RZ, 0x7610, R204 ;  /* 0x00007610ffcc7816 */ /* 0x000fe400000000cc */
[----:B------:R-:W4:Y:S01]  /*5080*/  @P1 LDG.E.U8 R183, desc[UR18][R150.64] ;  /* 0x0000001296b71981 */ /* 0x000f22000c1e1100 */
[----:B------:R-:W-:-:S02]  /*5090*/  ISETP.GT.AND P1, PT, R5, 0x1a, PT ;  /* 0x0000001a0500780c */ /* 0x000fc40003f24270 */
[----:B------:R-:W-:Y:S01]  /*50a0*/  PRMT R206, RZ, 0x7610, R206 ;  /* 0x00007610ffce7816 */ /* 0x000fe200000000ce */
[----:B------:R-:W4:Y:S01]  /*50b0*/  @P4 LDG.E.U8 R202, desc[UR18][R84.64] ;  /* 0x0000001254ca4981 */ /* 0x000f22000c1e1100 */
[----:B------:R-:W-:-:S03]  /*50c0*/  @P2 IMAD.MOV.U32 R128, RZ, RZ, R130 ;  /* 0x000000ffff802224 */ /* 0x000fc600078e0082 */
[----:B------:R-:W4:Y:S01]  /*50d0*/  @P4 LDG.E.U8 R204, desc[UR18][R88.64] ;  /* 0x0000001258cc4981 */ /* 0x000f22000c1e1100 */
[----:B------:R-:W-:Y:S01]  /*50e0*/  ISETP.GT.AND P4, PT, R5, 0x1f, PT ;  /* 0x0000001f0500780c */ /* 0x000fe20003f84270 */
[----:B------:R-:W-:Y:S01]  /*50f0*/  @P2 IMAD.MOV.U32 R129, RZ, RZ, R131 ;  /* 0x000000ffff812224 */ /* 0x000fe200078e0083 */
[----:B------:R-:W-:Y:S02]  /*5100*/  PRMT R192, RZ, 0x7610, R192 ;  /* 0x00007610ffc07816 */ /* 0x000fe400000000c0 */
[----:B------:R-:W-:Y:S02]  /*5110*/  PRMT R190, RZ, 0x7610, R190 ;  /* 0x00007610ffbe7816 */ /* 0x000fe400000000be */
[----:B------:R-:W-:Y:S01]  /*5120*/  PRMT R208, RZ, 0x7610, R208 ;  /* 0x00007610ffd07816 */ /* 0x000fe200000000d0 */
[----:B------:R0:W4:Y:S01]  /*5130*/  @P2 LDG.E.U8 R206, desc[UR18][R128.64] ;  /* 0x0000001280ce2981 */ /* 0x000122000c1e1100 */
[----:B------:R-:W-:-:S03]  /*5140*/  PRMT R239, RZ, 0x7610, R239 ;  /* 0x00007610ffef7816 */ /* 0x000fc600000000ef */
[----:B------:R-:W4:Y:S04]  /*5150*/  @P1 LDG.E.U8 R192, desc[UR18][R50.64] ;  /* 0x0000001232c01981 */ /* 0x000f28000c1e1100 */
[----:B------:R-:W4:Y:S01]  /*5160*/  @P1 LDG.E.U8 R190, desc[UR18][R52.64] ;  /* 0x0000001234be1981 */ /* 0x000f22000c1e1100 */
[----:B0-----:R-:W-:Y:S02]  /*5170*/  @P2 IMAD.MOV.U32 R128, RZ, RZ, R136 ;  /* 0x000000ffff802224 */ /* 0x001fe400078e0088 */
[----:B------:R-:W-:Y:S01]  /*5180*/  @P2 IMAD.MOV.U32 R129, RZ, RZ, R137 ;  /* 0x000000ffff812224 */ /* 0x000fe200078e0089 */
[----:B------:R-:W-:-:S04]  /*5190*/  ISETP.GT.AND P1, PT, R5, 0x1d, PT ;  /* 0x0000001d0500780c */ /* 0x000fc80003f24270 */
[----:B------:R0:W4:Y:S01]  /*51a0*/  @P2 LDG.E.U8 R208, desc[UR18][R128.64] ;  /* 0x0000001280d02981 */ /* 0x000122000c1e1100 */
[----:B------:R-:W-:Y:S02]  /*51b0*/  PRMT R179, RZ, 0x7610, R179 ;  /* 0x00007610ffb37816 */ /* 0x000fe400000000b3 */
[----:B------:R-:W-:Y:S02]  /*51c0*/  PRMT R181, RZ, 0x7610, R181 ;  /* 0x00007610ffb57816 */ /* 0x000fe400000000b5 */
[----:B------:R-:W-:Y:S02]  /*51d0*/  PRMT R235, RZ, 0x7610, R235 ;  /* 0x00007610ffeb7816 */ /* 0x000fe400000000eb */
[----:B------:R-:W-:Y:S01]  /*51e0*/  PRMT R237, RZ, 0x7610, R237 ;  /* 0x00007610ffed7816 */ /* 0x000fe200000000ed */
[----:B------:R-:W4:Y:S01]  /*51f0*/  @P5 LDG.E.U8 R179, desc[UR18][R22.64] ;  /* 0x0000001216b35981 */ /* 0x000f22000c1e1100 */
[----:B0-----:R-:W-:Y:S02]  /*5200*/  @P4 IMAD.MOV.U32 R128, RZ, RZ, R146 ;  /* 0x000000ffff804224 */ /* 0x001fe400078e0092 */
[----:B------:R-:W-:Y:S01]  /*5210*/  @P4 IMAD.MOV.U32 R129, RZ, RZ, R147 ;  /* 0x000000ffff814224 */ /* 0x000fe200078e0093 */
[----:B------:R-:W-:Y:S01]  /*5220*/  PRMT R241, RZ, 0x7610, R241 ;  /* 0x00007610fff17816 */ /* 0x000fe200000000f1 */
[----:B------:R-:W4:Y:S04]  /*5230*/  @P5 LDG.E.U8 R181, desc[UR18][R24.64] ;  /* 0x0000001218b55981 */ /* 0x000f28000c1e1100 */
[----:B------:R0:W4:Y:S04]  /*5240*/  @P4 LDG.E.U8 R239, desc[UR18][R128.64] ;  /* 0x0000001280ef4981 */ /* 0x000128000c1e1100 */
[----:B------:R-:W4:Y:S04]  /*5250*/  @P1 LDG.E.U8 R235, desc[UR18][R102.64] ;  /* 0x0000001266eb1981 */ /* 0x000f28000c1e1100 */
[----:B------:R-:W4:Y:S01]  /*5260*/  @P1 LDG.E.U8 R237, desc[UR18][R120.64] ;  /* 0x0000001278ed1981 */ /* 0x000f22000c1e1100 */
[----:B0-----:R-:W-:-:S02]  /*5270*/  @P4 IMAD.MOV.U32 R128, RZ, RZ, R152 ;  /* 0x000000ffff804224 */ /* 0x001fc400078e0098 */
[----:B------:R-:W-:-:S05]  /*5280*/  @P4 IMAD.MOV.U32 R129, RZ, RZ, R153 ;  /* 0x000000ffff814224 */ /* 0x000fca00078e0099 */
[----:B------:R0:W4:Y:S01]  /*5290*/  @P4 LDG.E.U8 R241, desc[UR18][R128.64] ;  /* 0x0000001280f14981 */ /* 0x000122000c1e1100 */
[----:B------:R-:W-:Y:S01]  /*52a0*/  BAR.SYNC.DEFER_BLOCKING 0x0 ;  /* 0x0000000000007b1d */ /* 0x000fe20000010000 */
[----:B------:R-:W-:Y:S02]  /*52b0*/  ISETP.GE.AND P1, PT, R66, R5, PT ;  /* 0x000000054200720c */ /* 0x000fe40003f26270 */
[----:B------:R-:W-:Y:S02]  /*52c0*/  PRMT R243, RZ, 0x7610, R243 ;  /* 0x00007610fff37816 */ /* 0x000fe400000000f3 */
[----:B------:R-:W-:Y:S02]  /*52d0*/  PRMT R245, RZ, 0x7610, R245 ;  /* 0x00007610fff57816 */ /* 0x000fe400000000f5 */
[----:B------:R-:W-:Y:S02]  /*52e0*/  PRMT R249, RZ, 0x7610, R249 ;  /* 0x00007610fff97816 */ /* 0x000fe400000000f9 */
[----:B------:R-:W-:-:S02]  /*52f0*/  PRMT R210, RZ, 0x7610, R210 ;  /* 0x00007610ffd27816 */ /* 0x000fc400000000d2 */
[----:B0-----:R-:W-:Y:S02]  /*5300*/  PRMT R129, RZ, 0x7610, R129 ;  /* 0x00007610ff817816 */ /* 0x001fe40000000081 */
[----:B------:R-:W-:Y:S02]  /*5310*/  PRMT R247, RZ, 0x7610, R247 ;  /* 0x00007610fff77816 */ /* 0x000fe400000000f7 */
[----:B------:R-:W-:Y:S02]  /*5320*/  PRMT R251, RZ, 0x7610, R251 ;  /* 0x00007610fffb7816 */ /* 0x000fe400000000fb */
[----:B------:R-:W-:Y:S01]  /*5330*/  PRMT R128, RZ, 0x7610, R128 ;  /* 0x00007610ff807816 */ /* 0x000fe20000000080 */
[----:B------:R-:W4:Y:S04]  /*5340*/  @!P1 LDG.E.U8 R243, desc[UR18][R100.64] ;  /* 0x0000001264f39981 */ /* 0x000f28000c1e1100 */
[----:B------:R-:W4:Y:S04]  /*5350*/  @!P1 LDG.E.U8 R245, desc[UR18][R106.64] ;  /* 0x000000126af59981 */ /* 0x000f28000c1e1100 */
[----:B------:R-:W4:Y:S04]  /*5360*/  @!P1 LDG.E.U8 R249, desc[UR18][R110.64] ;  /* 0x000000126ef99981 */ /* 0x000f28000c1e1100 */
[----:B------:R-:W4:Y:S04]  /*5370*/  @!P1 LDG.E.U8 R210, desc[UR18][R114.64] ;  /* 0x0000001272d29981 */ /* 0x000f28000c1e1100 */
[----:B------:R-:W4:Y:S04]  /*5380*/  @!P1 LDG.E.U8 R129, desc[UR18][R104.64] ;  /* 0x0000001268819981 */ /* 0x000f28000c1e1100 */
[----:B------:R-:W4:Y:S04]  /*5390*/  @!P1 LDG.E.U8 R247, desc[UR18][R108.64] ;  /* 0x000000126cf79981 */ /* 0x000f28000c1e1100 */
[----:B------:R-:W4:Y:S04]  /*53a0*/  @!P1 LDG.E.U8 R251, desc[UR18][R112.64] ;  /* 0x0000001270fb9981 */ /* 0x000f28000c1e1100 */
[----:B------:R-:W4:Y:S04]  /*53b0*/  @!P1 LDG.E.U8 R128, desc[UR18][R116.64] ;  /* 0x0000001274809981 */ /* 0x000f28000c1e1100 */
[----:B--2---:R0:W-:Y:S04]  /*53c0*/  STS.U8 [R4+UR8+0x2000], R163 ;  /* 0x002000a304007988 */ /* 0x0041e80008000008 */
[----:B-----5:R0:W-:Y:S04]  /*53d0*/  STS.U8 [R4+UR8+0x3000], R165 ;  /* 0x003000a504007988 */ /* 0x0201e80008000008 */
[----:B---3--:R0:W-:Y:S04]  /*53e0*/  STS.U8 [R4+UR8+0x2400], R167 ;  /* 0x002400a704007988 */ /* 0x0081e80008000008 */
[----:B----4-:R0:W-:Y:S04]  /*53f0*/  STS.U8 [R4+UR8+0x3400], R169 ;  /* 0x003400a904007988 */ /* 0x0101e80008000008 */
        /* <DEDUP_REMOVED lines=68> */
[----:B------:R1:W-:Y:S06]  /*5840*/  MEMBAR.ALL.CTA ;  /* 0x0000000000007992 */ /* 0x0003ec0000008000 */
[----:B-1----:R-:W1:Y:S02]  /*5850*/  FENCE.VIEW.ASYNC.S ;  /* 0x00000000000073c6 */ /* 0x002e640000000000 */
[----:B-1----:R-:W-:Y:S01]  /*5860*/  BAR.SYNC.DEFER_BLOCKING 0x0 ;  /* 0x0000000000007b1d */ /* 0x002fe20000010000 */
[----:B------:R-:W-:-:S04]  /*5870*/  ULEA UR10, UR17, UR8, 0x3 ;  /* 0x00000008110a7291 */ /* 0x000fc8000f8e18ff */
[----:B------:R-:W-:Y:S01]  /*5880*/  UIADD3 UR10, UPT, UPT, UR10, 0x4800, URZ ;  /* 0x000048000a0a7890 */ /* 0x000fe2000fffe0ff */
[----:B------:R-:W-:Y:S01]  /*5890*/  UMOV UR4, UR5 ;  /* 0x0000000500047c82 */ /* 0x000fe20008000000 */
        /* <DEDUP_REMOVED lines=8> */
[----:B------:R-:W-:Y:S01]  /*5920*/  UIADD3 UR5, UPT, UPT, UR20, 0x40, URZ ;  /* 0x0000004014057890 */ /* 0x000fe2000fffe0ff */
[----:B------:R-:W-:Y:S01]  /*5930*/  UMOV UR24, UR6 ;  /* 0x0000000600187c82 */ /* 0x000fe20008000000 */
[----:B------:R-:W-:Y:S01]  /*5940*/  UMOV UR25, 0x40004040 ;  /* 0x4000404000197882 */ /* 0x000fe20000000000 */
[----:B------:R-:W-:Y:S01]  /*5950*/  UMOV UR26, 0x0 ;  /* 0x00000000001a7882 */ /* 0x000fe20000000000 */
[----:B------:R-:W-:Y:S01]  /*5960*/  UMOV UR27, 0x10108490 ;  /* 0x10108490001b7882 */ /* 0x000fe20000000000 */
[----:B------:R-:W-:Y:S01]  /*5970*/  UMOV UR28, 0x0 ;  /* 0x00000000001c7882 */ /* 0x000fe20000000000 */
[----:B------:R-:W-:Y:S01]  /*5980*/  UMOV UR29, 0x10108490 ;  /* 0x10108490001d7882 */ /* 0x000fe20000000000 */
[----:B------:R-:W-:Y:S01]  /*5990*/  UMOV UR23, 0x3 ;  /* 0x0000000300177882 */ /* 0x000fe20000000000 */
[----:B------:R0:W-:Y:S01]  /*59a0*/  UTCQMMA.2CTA gdesc[UR24], gdesc[UR12], tmem[UR20], tmem[UR26], idesc[UR27], UPT ;  /* 0x00ff1a0c180075ea */ /* 0x0001e2000ba00314 */
[----:B------:R0:W-:Y:S01]  /*59b0*/  UTCQMMA.2CTA gdesc[UR14], gdesc[UR12], tmem[UR5], tmem[UR28], idesc[UR29], UPT ;  /* 0x00ff1c0c0e0075ea */ /* 0x0001e2000ba00305 */
[----:B------:R0:W-:Y:S01]  /*59c0*/  UTCBAR.2CTA.MULTICAST [UR10], URZ, UR23 ;  /* 0x000000ff0a0073e9 */ /* 0x0001e20008200817 */
[----:B------:R-:W-:Y:S01]  /*59d0*/  NOP ;  /* 0x0000000000007918 */ /* 0x000fe20000000000 */
.L_x_15:
[----:B------:R-:W-:Y:S01]  /*59e0*/  VIADD R161, R161, 0xffffffff ;  /* 0xffffffffa1a17836 */ /* 0x000fe20000000000 */
[----:B------:R-:W-:Y:S01]  /*59f0*/  UIADD3 UR17, UPT, UPT, UR17, 0x1, URZ ;  /* 0x0000000111117890 */ /* 0x000fe2000fffe0ff */
[----:B------:R-:W-:Y:S02]  /*5a00*/  IMAD.U32 R129, RZ, RZ, UR4 ;  /* 0x00000004ff817e24 */ /* 0x000fe4000f8e00ff */
[----:B------:R-:W-:Y:S01]  /*5a10*/  VIADD R5, R5, 0xffffffe0 ;  /* 0xffffffe005057836 */ /* 0x000fe20000000000 */
[----:B------:R-:W-:Y:S01]  /*5a20*/  ISETP.NE.U32.AND P1, PT, R161, RZ, PT ;  /* 0x000000ffa100720c */ /* 0x000fe20003f25070 */
[----:B------:R-:W-:-:S04]  /*5a30*/  UISETP.GT.AND UP1, UPT, UR17, 0x1, UPT ;  /* 0x000000011100788c */ /* 0x000fc8000bf24270 */
[----:B0-----:R-:W-:Y:S02]  /*5a40*/  USEL UR5, URZ, 0x1, !UP1 ;  /* 0x00000001ff057887 */ /* 0x001fe4000c800000 */
[----:B------:R-:W-:Y:S02]  /*5a50*/  USEL UR17, UR17, URZ, !UP1 ;  /* 0x000000ff11117287 */ /* 0x000fe4000c800000 */
[----:B------:R-:W-:-:S04]  /*5a60*/  ULOP3.LUT UR5, UR4, UR5, URZ, 0x3c, !UPT ;  /* 0x0000000504057292 */ /* 0x000fc8000f8e3cff */
[----:B------:R-:W-:Y:S08]  /*5a70*/  @P1 BRA `(.L_x_16) ;  /* 0xffffffe4001c1947 */ /* 0x000ff0000383ffff */
.L_x_13:
[----:B------:R-:W-:Y:S01]  /*5a80*/  ISETP.GE.AND P0, PT, R67, 0x20, PT ;  /* 0x000000204300780c */ /* 0x000fe20003f06270 */
[----:B------:R-:W0:-:S12]  /*5a90*/  LDCU.128 UR12, c[0x0][0x390] ;  /* 0x00007200ff0c77ac */ /* 0x000e180008000c00 */
[----:B------:R-:W-:Y:S05]  /*5aa0*/  @!P0 BRA `(.L_x_17) ;  /* 0x0000000000108947 */ /* 0x000fea0003800000 */
[----:B------:R-:W-:-:S06]  /*5ab0*/  USHF.L.U32 UR4, UR4, 0x1f, URZ ;  /* 0x0000001f04047899 */ /* 0x000fcc00080006ff */
[----:B------:R-:W-:-:S04]  /*5ac0*/  IMAD.U32 R4, RZ, RZ, UR4 ;  /* 0x00000004ff047e24 */ /* 0x000fc8000f8e00ff */
[----:B------:R-:W1:Y:S02]  /*5ad0*/  SYNCS.PHASECHK.TRANS64.TRYWAIT P0, [UR10], R4 ;  /* 0x00000004ff0075a7 */ /* 0x000e64000800110a */
[----:B-1----:R-:W-:Y:S05]  /*5ae0*/  @!P0 BRA `(.L_x_18) ;  /* 0x0000004800d88947 */ /* 0x002fea0003800000 */
.L_x_17:
[----:B------:R-:W-:Y:S01]  /*5af0*/  BAR.SYNC.DEFER_BLOCKING 0x0 ;  /* 0x0000000000007b1d */ /* 0x000fe20000010000 */
[C---:B------:R-:W-:Y:S02]  /*5b00*/  VIADD R133, R0.reuse, 0x6 ;  /* 0x0000000600857836 */ /* 0x040fe40000000000 */
[C---:B------:R-:W-:Y:S02]  /*5b10*/  VIADD R134, R0.reuse, 0x2 ;  /* 0x0000000200867836 */ /* 0x040fe40000000000 */
[----:B------:R-:W-:-:S03]  /*5b20*/  VIADD R135, R0, 0x1 ;  /* 0x0000000100877836 */ /* 0x000fc60000000000 */
[----:B------:R-:W1:Y:S01]  /*5b30*/  LDC R132, c[0x0][0x3b4] ;  /* 0x0000ed00ff847b82 */ /* 0x000e620000000800 */
[----:B------:R-:W2:Y:S01]  /*5b40*/  LDCU UR21, c[0x0][0x3b8] ;  /* 0x00007700ff1577ac */ /* 0x000ea20008000800 */
[----:B0-----:R-:W-:Y:S01]  /*5b50*/  ISETP.GE.AND P4, PT, R133, UR15, PT ;  /* 0x0000000f85007c0c */ /* 0x001fe2000bf86270 */
[----:B------:R-:W-:Y:S01]  /*5b60*/  VIADD R133, R0, 0x3 ;  /* 0x0000000300857836 */ /* 0x000fe20000000000 */
[----:B------:R-:W-:Y:S01]  /*5b70*/  ISETP.GE.AND P1, PT, R134, UR15, PT ;  /* 0x0000000f86007c0c */ /* 0x000fe2000bf26270 */
[----:B------:R-:W0:Y:S01]  /*5b80*/  LDCU.64 UR30, c[0x0][0x398] ;  /* 0x00007300ff1e77ac */ /* 0x000e220008000a00 */
[----:B------:R-:W-:Y:S01]  /*5b90*/  ISETP.GE.AND P0, PT, R135, UR15, PT ;  /* 0x0000000f87007c0c */ /* 0x000fe2000bf06270 */
[C---:B------:R-:W-:Y:S01]  /*5ba0*/  VIADD R180, R0.reuse, 0x4 ;  /* 0x0000000400b47836 */ /* 0x040fe20000000000 */
[----:B------:R-:W-:Y:S01]  /*5bb0*/  ISETP.GE.AND P5, PT, R133, UR15, PT ;  /* 0x0000000f85007c0c */ /* 0x000fe2000bfa6270 */
[----:B------:R-:W3:Y:S01]  /*5bc0*/  LDCU.64 UR32, c[0x0][0x398] ;  /* 0x00007300ff2077ac */ /* 0x000ee20008000a00 */
[C---:B------:R-:W-:Y:S01]  /*5bd0*/  VIADD R183, R0.reuse, 0x5 ;  /* 0x0000000500b77836 */ /* 0x040fe20000000000 */
[----:B------:R-:W4:Y:S01]  /*5be0*/  LDCU.64 UR4, c[0x0][0x398] ;  /* 0x00007300ff0477ac */ /* 0x000f220008000a00 */
[----:B------:R-:W5:Y:S01]  /*5bf0*/  LDCU.64 UR6, c[0x0][0x398] ;  /* 0x00007300ff0677ac */ /* 0x000f620008000a00 */
[----:B------:R-:W0:Y:S02]  /*5c00*/  @!P3 SYNCS.CCTL.IV [UR8+0x4800] ;  /* 0x00480000ff00b9b1 */ /* 0x000e240008000008 */
[----:B0-----:R-:W-:Y:S01]  /*5c10*/  BAR.SYNC.DEFER_BLOCKING 0x0 ;  /* 0x0000000000007b1d */ /* 0x001fe20000010000 */
[----:B--2---:R-:W-:-:S04]  /*5c20*/  IMAD R172, R0, UR21, RZ ;  /* 0x0000001500ac7c24 */ /* 0x004fc8000f8e02ff */
[----:B------:R-:W-:Y:S01]  /*5c30*/  VIADD R176, R172, UR21 ;  /* 0x00000015acb07c36 */ /* 0x000fe20008000000 */
[----:B------:R-:W-:Y:S01]  /*5c40*/  SHF.R.S32.HI R133, RZ, 0x1f, R172 ;  /* 0x0000001fff857819 */ /* 0x000fe200000114ac */
[----:B------:R-:W0:Y:S01]  /*5c50*/  LDCU.64 UR28, c[0x0][0x398] ;  /* 0x00007300ff1c77ac */ /* 0x000e220008000a00 */
[----:B------:R-:W2:Y:S01]  /*5c60*/  LDTM.x128 R4, tmem[UR9] ;  /* 0x00000009000479ee */ /* 0x000ea200083c0000 */
[----:B------:R-:W-:Y:S01]  /*5c70*/  VIADD R168, R176, UR21 ;  /* 0x00000015b0a87c36 */ /* 0x000fe20008000000 */
[----:B------:R-:W-:Y:S01]  /*5c80*/  SHF.R.S32.HI R134, RZ, 0x1f, R176 ;  /* 0x0000001fff867819 */ /* 0x000fe200000114b0 */
[----:B------:R-:W0:Y:S02]  /*5c90*/  LDCU.64 UR26, c[0x0][0x398] ;  /* 0x00007300ff1a77ac */ /* 0x000e240008000a00 */
[----:B------:R-:W-:Y:S01]  /*5ca0*/  VIADD R156, R168, UR21 ;  /* 0x00000015a89c7c36 */ /* 0x000fe20008000000 */
[----:B------:R-:W0:Y:S03]  /*5cb0*/  LDCU.64 UR24, c[0x0][0x398] ;  /* 0x00007300ff1877ac */ /* 0x000e260008000a00 */
[----:B------:R-:W-:Y:S01]  /*5cc0*/  VIADD R158, R156, UR21 ;  /* 0x000000159c9e7c36 */ /* 0x000fe20008000000 */
[----:B------:R-:W0:Y:S03]  /*5cd0*/  LDCU.64 UR22, c[0x0][0x398] ;  /* 0x00007300ff1677ac */ /* 0x000e260008000a00 */
[----:B------:R-:W-:Y:S01]  /*5ce0*/  VIADD R150, R158, UR21 ;  /* 0x000000159e967c36 */ /* 0x000fe20008000000 */
[----:B------:R-:W0:Y:S01]  /*5cf0*/  LDCU.64 UR16, c[0x0][0x398] ;  /* 0x00007300ff1077ac */ /* 0x000e220008000a00 */
[----:B------:R-:W0:Y:S02]  /*5d00*/  @!P3 SYNCS.CCTL.IV [UR8+0x4808] ;  /* 0x00480800ff00b9b1 */ /* 0x000e240008000008 */
[----:B------:R-:W-:Y:S01]  /*5d10*/  VIADD R152, R150, UR21 ;  /* 0x0000001596987c36 */ /* 0x000fe20008000000 */
[----:B------:R-:W-:Y:S01]  /*5d20*/  NOP ;  /* 0x0000000000007918 */ /* 0x000fe20000000000 */
[----:B------:R-:W0:Y:S02]  /*5d30*/  LDCU.64 UR10, c[0x0][0x398] ;  /* 0x00007300ff0a77ac */ /* 0x000e240008000a00 */
[----:B------:R-:W-:Y:S01]  /*5d40*/  VIADD R142, R152, UR21 ;  /* 0x00000015988e7c36 */ /* 0x000fe20008000000 */
[----:B------:R-:W0:Y:S01]  /*5d50*/  LDCU.64 UR8, c[0x0][0x398] ;  /* 0x00007300ff0877ac */ /* 0x000e220008000a00 */
[----:B--2---:R-:W-:Y:S01]  /*5d60*/  F2FP.SATFINITE.E5M2.F32.PACK_AB_MERGE_C R179, R5, R4, RZ ;  /* 0x0000000405b3723e */ /* 0x004fe200048060ff */
[----:B-1----:R-:W-:Y:S01]  /*5d70*/  IMAD R5, R2, R132, RZ ;  /* 0x0000008402057224 */ /* 0x002fe200078e02ff */
[----:B------:R-:W-:Y:S01]  /*5d80*/  F2FP.SATFINITE.E5M2.F32.PACK_AB_MERGE_C R181, R69, R68, RZ ;  /* 0x0000004445b5723e */ /* 0x000fe200048060ff */
[----:B------:R-:W-:Y:S01]  /*5d90*/  VIADD R146, R142, UR21 ;  /* 0x000000158e927c36 */ /* 0x000fe20008000000 */
[----:B------:R-:W-:Y:S01]  /*5da0*/  F2FP.SATFINITE.E5M2.F32.PACK_AB_MERGE_C R9, R9, R8, RZ ;  /* 0x000000080909723e */ /* 0x000fe200048060ff */
[----:B------:R-:W-:Y:S01]  /*5db0*/  IMAD R132, R132, 0x80, R5 ;  /* 0x0000008084847824 */ /* 0x000fe200078e0205 */
[----:B------:R-:W-:Y:S01]  /*5dc0*/  IADD3 R4, P6, PT, R5, UR12, RZ ;  /* 0x0000000c05047c10 */ /* 0x000fe2000ffde0ff */
[----:B------:R-:W-:Y:S01]  /*5dd0*/  VIADD R136, R146, UR21 ;  /* 0x0000001592887c36 */ /* 0x000fe20008000000 */
[----:B------:R-:W-:Y:S01]  /*5de0*/  PRMT R184, R181, 0x9910, RZ ;  /* 0x00009910b5b87816 */ /* 0x000fe200000000ff */
[----:B------:R-:W-:Y:S01]  /*5df0*/  VIADD R8, R0, 0x9 ;  /* 0x0000000900087836 */ /* 0x000fe20000000000 */
[----:B------:R-:W-:Y:S01]  /*5e00*/  LEA.HI.X.SX32 R68, R5, UR13, 0x1, P6 ;  /* 0x0000000d05447c11 */ /* 0x000fe2000b0f0eff */
[----:B------:R-:W-:Y:S01]  /*5e10*/  VIADD R138, R136, UR21 ;  /* 0x00000015888a7c36 */ /* 0x000fe20008000000 */
[----:B------:R-:W-:-:S02]  /*5e20*/  IADD3 R170, P6, PT, R172, R4, RZ ;  /* 0x00000004acaa7210 */ /* 0x000fc40007fde0ff */
[----:B------:R-:W-:Y:S01]  /*5e30*/  IADD3 R69, P2, PT, R132, UR12, RZ ;  /* 0x0000000c84457c10 */ /* 0x000fe2000ff5e0ff */
[----:B------:R-:W-:Y:S01]  /*5e40*/  VIADD R178, R138, UR21 ;  /* 0x000000158ab27c36 */ /* 0x000fe20008000000 */
[-C--:B------:R-:W-:Y:S01]  /*5e50*/  IADD3 R162, P3, PT, R158, R4.reuse, RZ ;  /* 0x000000049ea27210 */ /* 0x080fe20007f7e0ff */
[--C-:B------:R-:W-:Y:S01]  /*5e60*/  IMAD.X R171, R133, 0x1, R68.reuse, P6 ;  /* 0x0000000185ab7824 */ /* 0x100fe200030e0644 */
[----:B------:R-:W-:Y:S02]  /*5e70*/  IADD3 R174, P6, PT, R176, R4, RZ ;  /* 0x00000004b0ae7210 */ /* 0x000fe40007fde0ff */
[----:B------:R-:W-:Y:S01]  /*5e80*/  LEA.HI.X.SX32 R5, R132, UR13, 0x1, P2 ;  /* 0x0000000d84057c11 */ /* 0x000fe200090f0eff */
[----:B------:R-:W1:Y:S01]  /*5e90*/  LDCU.64 UR12, c[0x0][0x398] ;  /* 0x00007300ff0c77ac */ /* 0x000e620008000a00 */
[----:B------:R-:W-:Y:S01]  /*5ea0*/  IADD3 R172, P2, PT, R172, R69, RZ ;  /* 0x00000045acac7210 */ /* 0x000fe20007f5e0ff */
[----:B------:R-:W-:Y:S01]  /*5eb0*/  IMAD.X R175, R134, 0x1, R68, P6 ;  /* 0x0000000186af7824 */ /* 0x000fe200030e0644 */
[----:B------:R-:W-:-:S02]  /*5ec0*/  SHF.R.S32.HI R132, RZ, 0x1f, R168 ;  /* 0x0000001fff847819 */ /* 0x000fc400000114a8 */
[-C--:B------:R-:W-:Y:S01]  /*5ed0*/  IADD3 R166, P6, PT, R168, R4.reuse, RZ ;  /* 0x00000004a8a67210 */ /* 0x080fe20007fde0ff */
[--C-:B------:R-:W-:Y:S01]  /*5ee0*/  IMAD.X R173, R133, 0x1, R5.reuse, P2 ;  /* 0x0000000185ad7824 */ /* 0x100fe200010e0605 */
[-C--:B------:R-:W-:Y:S02]  /*5ef0*/  IADD3 R176, P2, PT, R176, R69.reuse, RZ ;  /* 0x00000045b0b07210 */ /* 0x080fe40007f5e0ff */
[----:B------:R-:W-:Y:S01]  /*5f00*/  SHF.R.S32.HI R133, RZ, 0x1f, R156 ;  /* 0x0000001fff857819 */ /* 0x000fe2000001149c */
[----:B------:R-:W-:Y:S01]  /*5f10*/  IMAD.X R167, R132, 0x1, R68, P6 ;  /* 0x0000000184a77824 */ /* 0x000fe200030e0644 */
[----:B------:R-:W-:Y:S01]  /*5f20*/  IADD3 R164, P6, PT, R156, R4, RZ ;  /* 0x000000049ca47210 */ /* 0x000fe20007fde0ff */
[--C-:B------:R-:W-:Y:S01]  /*5f30*/  IMAD.X R177, R134, 0x1, R5.reuse, P2 ;  /* 0x0000000186b17824 */ /* 0x100fe200010e0605 */
[-C--:B------:R-:W-:Y:S02]  /*5f40*/  IADD3 R168, P2, PT, R168, R69.reuse, RZ ;  /* 0x00000045a8a87210 */ /* 0x080fe40007f5e0ff */
[----:B------:R-:W-:Y:S01]  /*5f50*/  SHF.R.S32.HI R182, RZ, 0x1f, R178 ;  /* 0x0000001fffb67819 */ /* 0x000fe200000114b2 */
[----:B------:R-:W-:Y:S01]  /*5f60*/  IMAD.X R165, R133, 0x1, R68, P6 ;  /* 0x0000000185a57824 */ /* 0x000fe200030e0644 */
[----:B------:R-:W-:Y:S01]  /*5f70*/  IADD3 R156, P6, PT, R156, R69, RZ ;  /* 0x000000459c9c7210 */ /* 0x000fe20007fde0ff */
[----:B------:R-:W-:Y:S01]  /*5f80*/  IMAD.X R169, R132, 0x1, R5, P2 ;  /* 0x0000000184a97824 */ /* 0x000fe200010e0605 */
[----:B------:R-:W-:-:S02]  /*5f90*/  SHF.R.S32.HI R132, RZ, 0x1f, R158 ;  /* 0x0000001fff847819 */ /* 0x000fc4000001149e */
[----:B------:R-:W-:Y:S01]  /*5fa0*/  ISETP.GE.AND P2, PT, R2, UR14, PT ;  /* 0x0000000e02007c0c */ /* 0x000fe2000bf46270 */
[--C-:B------:R-:W-:Y:S01]  /*5fb0*/  IMAD.X R157, R133, 0x1, R5.reuse, P6 ;  /* 0x00000001859d7824 */ /* 0x100fe200030e0605 */
[-C--:B------:R-:W-:Y:S01]  /*5fc0*/  IADD3 R158, P6, PT, R158, R69.reuse, RZ ;  /* 0x000000459e9e7210 */ /* 0x080fe20007fde0ff */
[----:B------:R-:W-:Y:S01]  /*5fd0*/  IMAD.X R163, R132, 0x1, R68, P3 ;  /* 0x0000000184a37824 */ /* 0x000fe200018e0644 */
[----:B------:R-:W-:Y:S02]  /*5fe0*/  SHF.R.S32.HI R133, RZ, 0x1f, R150 ;  /* 0x0000001fff857819 */ /* 0x000fe40000011496 */
[-C--:B------:R-:W-:Y:S01]  /*5ff0*/  IADD3 R160, P3, PT, R150, R4.reuse, RZ ;  /* 0x0000000496a07210 */ /* 0x080fe20007f7e0ff */
[--C-:B------:R-:W-:Y:S01]  /*6000*/  IMAD.X R159, R132, 0x1, R5.reuse, P6 ;  /* 0x00000001849f7824 */ /* 0x100fe200030e0605 */
[-C--:B------:R-:W-:Y:S02]  /*6010*/  IADD3 R150, P6, PT, R150, R69.reuse, RZ ;  /* 0x0000004596967210 */ /* 0x080fe40007fde0ff */
[----:B------:R-:W-:Y:S01]  /*6020*/  SHF.R.S32.HI R132, RZ, 0x1f, R152 ;  /* 0x0000001fff847819 */ /* 0x000fe20000011498 */
[C---:B------:R-:W-:Y:S01]  /*6030*/  IMAD.X R161, R133.reuse, 0x1, R68, P3 ;  /* 0x0000000185a17824 */ /* 0x040fe200018e0644 */
[C---:B------:R-:W-:Y:S01]  /*6040*/  IADD3 R154, P3, PT, R152.reuse, R4, RZ ;  /* 0x00000004989a7210 */ /* 0x040fe20007f7e0ff */
[----:B------:R-:W-:Y:S01]  /*6050*/  IMAD.X R151, R133, 0x1, R5, P6 ;  /* 0x0000000185977824 */ /* 0x000fe200030e0605 */
[----:B------:R-:W-:-:S02]  /*6060*/  IADD3 R152, P6, PT, R152, R69, RZ ;  /* 0x0000004598987210 */ /* 0x000fc40007fde0ff */
[----:B------:R-:W-:Y:S01]  /*6070*/  SHF.R.S32.HI R133, RZ, 0x1f, R142 ;  /* 0x0000001fff857819 */ /* 0x000fe2000001148e */
[----:B------:R-:W-:Y:S01]  /*6080*/  IMAD.X R155, R132, 0x1, R68, P3 ;  /* 0x00000001849b7824 */ /* 0x000fe200018e0644 */
[-C--:B------:R-:W-:Y:S01]  /*6090*/  IADD3 R148, P3, PT, R142, R4.reuse, RZ ;  /* 0x000000048e947210 */ /* 0x080fe20007f7e0ff */
[--C-:B------:R-:W-:Y:S01]  /*60a0*/  IMAD.X R153, R132, 0x1, R5.reuse, P6 ;  /* 0x0000000184997824 */ /* 0x100fe200030e0605 */
[----:B------:R-:W-:Y:S02]  /*60b0*/  IADD3 R142, P6, PT, R142, R69, RZ ;  /* 0x000000458e8e7210 */ /* 0x000fe40007fde0ff */
[----:B------:R-:W-:Y:S01]  /*60c0*/  SHF.R.S32.HI R132, RZ, 0x1f, R146 ;  /* 0x0000001fff847819 */ /* 0x000fe20000011492 */
[C---:B------:R-:W-:Y:S01]  /*60d0*/  IMAD.X R149, R133.reuse, 0x1, R68, P3 ;  /* 0x0000000185957824 */ /* 0x040fe200018e0644 */
[----:B------:R-:W-:Y:S01]  /*60e0*/  ISETP.LT.AND P2, PT, R0, UR31, !P2 ;  /* 0x0000001f00007c0c */ /* 0x000fe2000d741270 */
[----:B------:R-:W-:Y:S01]  /*60f0*/  IMAD.X R143, R133, 0x1, R5, P6 ;  /* 0x00000001858f7824 */ /* 0x000fe200030e0605 */
[----:B------:R-:W-:-:S02]  /*6100*/  IADD3 R144, P6, PT, R146, R4, RZ ;  /* 0x0000000492907210 */ /* 0x000fc40007fde0ff */
[-C--:B------:R-:W-:Y:S02]  /*6110*/  IADD3 R146, P3, PT, R146, R69.reuse, RZ ;  /* 0x0000004592927210 */ /* 0x080fe40007f7e0ff */
[----:B------:R-:W-:Y:S01]  /*6120*/  SHF.R.S32.HI R133, RZ, 0x1f, R136 ;  /* 0x0000001fff857819 */ /* 0x000fe20000011488 */
[----:B------:R-:W-:Y:S01]  /*6130*/  IMAD.X R145, R132, 0x1, R68, P6 ;  /* 0x0000000184917824 */ /* 0x000fe200030e0644 */
[-C--:B------:R-:W-:Y:S01]  /*6140*/  IADD3 R140, P6, PT, R136, R4.reuse, RZ ;  /* 0x00000004888c7210 */ /* 0x080fe20007fde0ff */
[--C-:B------:R-:W-:Y:S01]  /*6150*/  IMAD.X R147, R132, 0x1, R5.reuse, P3 ;  /* 0x0000000184937824 */ /* 0x100fe200018e0605 */
[-C--:B------:R-:W-:Y:S02]  /*6160*/  IADD3 R136, P3, PT, R136, R69.reuse, RZ ;  /* 0x0000004588887210 */ /* 0x080fe40007f7e0ff */
[----:B------:R-:W-:Y:S01]  /*6170*/  SHF.R.S32.HI R132, RZ, 0x1f, R138 ;  /* 0x0000001fff847819 */ /* 0x000fe2000001148a */
[C-C-:B------:R-:W-:Y:S01]  /*6180*/  IMAD.X R141, R133.reuse, 0x1, R68.reuse, P6 ;  /* 0x00000001858d7824 */ /* 0x140fe200030e0644 */
[----:B------:R-:W-:Y:S01]  /*6190*/  IADD3 R134, P6, PT, R138, R4, RZ ;  /* 0x000000048a867210 */ /* 0x000fe20007fde0ff */
[----:B------:R-:W-:Y:S01]  /*61a0*/  IMAD.X R137, R133, 0x1, R5, P3 ;  /* 0x0000000185897824 */ /* 0x000fe200018e0605 */
[----:B------:R-:W-:Y:S01]  /*61b0*/  ISETP.GE.AND P3, PT, R3, UR14, PT ;  /* 0x0000000e03007c0c */ /* 0x000fe2000bf66270 */
[----:B------:R2:W-:Y:S01]  /*61c0*/  @P2 STG.E.U8 desc[UR18][R170.64], R179 ;  /* 0x000000b3aa002986 */ /* 0x0005e2000c101112 */
[----:B----4-:R-:W-:Y:S01]  /*61d0*/  ISETP.LT.AND P2, PT, R2, UR4, !P0 ;  /* 0x0000000402007c0c */ /* 0x010fe2000c741270 */
[----:B------:R-:W-:Y:S01]  /*61e0*/  IMAD.X R135, R132, 0x1, R68, P6 ;  /* 0x0000000184877824 */ /* 0x000fe200030e0644 */
[----:B------:R-:W-:Y:S01]  /*61f0*/  IADD3 R138, P6, PT, R138, R69, RZ ;  /* 0x000000458a8a7210 */ /* 0x000fe20007fde0ff */
[----:B------:R-:W4:Y:S01]  /*6200*/  LDCU UR4, c[0x0][0x398] ;  /* 0x00007300ff0477ac */ /* 0x000f220008000800 */
[----:B---3--:R-:W-:-:S02]  /*6210*/  ISETP.LT.AND P3, PT, R0, UR33, !P3 ;  /* 0x0000002100007c0c */ /* 0x008fc4000df61270 */
[----:B-----5:R-:W-:Y:S01]  /*6220*/  ISETP.LT.AND P0, PT, R3, UR6, !P0 ;  /* 0x0000000603007c0c */ /* 0x020fe2000c701270 */
[----:B------:R-:W-:Y:S01]  /*6230*/  IMAD.X R139, R132, 0x1, R5, P6 ;  /* 0x00000001848b7824 */ /* 0x000fe200030e0605 */
[----:B------:R-:W-:Y:S01]  /*6240*/  IADD3 R132, P6, PT, R178, R4, RZ ;  /* 0x00000004b2847210 */ /* 0x000fe20007fde0ff */
[----:B------:R-:W3:Y:S01]  /*6250*/  LDCU UR6, c[0x0][0x398] ;  /* 0x00007300ff0677ac */ /* 0x000ee20008000800 */
[----:B------:R-:W-:Y:S01]  /*6260*/  F2FP.SATFINITE.E5M2.F32.PACK_AB_MERGE_C R11, R11, R10, RZ ;  /* 0x0000000a0b0b723e */ /* 0x000fe200048060ff */
[----:B--2---:R-:W-:Y:S01]  /*6270*/  IMAD.MOV.U32 R170, RZ, RZ, R184 ;  /* 0x000000ffffaa7224 */ /* 0x004fe200078e00b8 */
[----:B------:R-:W-:Y:S01]  /*6280*/  F2FP.SATFINITE.E5M2.F32.PACK_AB_MERGE_C R171, R7, R6, RZ ;  /* 0x0000000607ab723e */ /* 0x000fe200048060ff */
[----:B------:R-:W-:Y:S01]  /*6290*/  IMAD.X R133, R182, 0x1, R68, P6 ;  /* 0x00000001b6857824 */ /* 0x000fe200030e0644 */
[----:B------:R-:W-:Y:S01]  /*62a0*/  ISETP.GE.AND P6, PT, R180, UR15, PT ;  /* 0x0000000fb4007c0c */ /* 0x000fe2000bfc6270 */
[----:B------:R-:W2:Y:S01]  /*62b0*/  LDCU UR14, c[0x0][0x398] ;  /* 0x00007300ff0e77ac */ /* 0x000ea20008000800 */
[----:B------:R-:W-:Y:S01]  /*62c0*/  PRMT R180, R179, 0x9910, RZ ;  /* 0x00009910b3b47816 */ /* 0x000fe200000000ff */
[----:B------:R5:W-:Y:S01]  /*62d0*/  @P3 STG.E.U8 desc[UR18][R172.64], R181 ;  /* 0x000000b5ac003986 */ /* 0x000be2000c101112 */
[----:B0-----:R-:W-:-:S02]  /*62e0*/  ISETP.LT.AND P3, PT, R2, UR28, !P1 ;  /* 0x0000001c02007c0c */ /* 0x001fc4000cf61270 */
[----:B------:R-:W-:Y:S02]  /*62f0*/  SHF.R.S32.HI R179, RZ, 0x8, R180 ;  /* 0x00000008ffb37819 */ /* 0x000fe400000114b4 */
[----:B------:R-:W-:Y:S02]  /*6300*/  ISETP.LT.AND P1, PT, R3, UR26, !P1 ;  /* 0x0000001a03007c0c */ /* 0x000fe4000cf21270 */
[----:B------:R-:W-:Y:S01]  /*6310*/  PRMT R10, R11, 0x9910, RZ ;  /* 0x000099100b0a7816 */ /* 0x000fe200000000ff */
[----:B------:R-:W-:Y:S01]  /*6320*/  @P2 STG.E.U8 desc[UR18][R174.64], R179 ;  /* 0x000000b3ae002986 */ /* 0x000fe2000c101112 */
[----:B------:R-:W-:Y:S02]  /*6330*/  ISETP.GE.AND P2, PT, R183, UR15, PT ;  /* 0x0000000fb7007c0c */ /* 0x000fe4000bf46270 */
[----:B------:R-:W-:Y:S02]  /*6340*/  F2FP.SATFINITE.E5M2.F32.PACK_AB_MERGE_C R75, R75, R74, RZ ;  /* 0x0000004a4b4b723e */ /* 0x000fe400048060ff */
[----:B-----5:R-:W-:-:S02]  /*6350*/  SHF.R.S32.HI R173, RZ, 0x8, R170 ;  /* 0x00000008ffad7819 */ /* 0x020fc400000114aa */
[----:B------:R-:W-:Y:S01]  /*6360*/  F2FP.SATFINITE.E5M2.F32.PACK_AB_MERGE_C R181, R71, R70, RZ ;  /* 0x0000004647b5723e */ /* 0x000fe200048060ff */
[----:B------:R-:W-:Y:S01]  /*6370*/  VIADD R70, R0, 0x7 ;  /* 0x0000000700467836 */ /* 0x000fe20000000000 */
[----:B------:R-:W-:Y:S01]  /*6380*/  F2FP.SATFINITE.E5M2.F32.PACK_AB_MERGE_C R13, R13, R12, RZ ;  /* 0x0000000c0d0d723e */ /* 0x000fe200048060ff */
[----:B------:R-:W-:Y:S01]  /*6390*/  @P0 STG.E.U8 desc[UR18][R176.64], R173 ;  /* 0x000000adb0000986 */ /* 0x000fe2000c101112 */
[C---:B------:R-:W-:Y:S01]  /*63a0*/  IADD3 R6, P0, PT, R178.reuse, R69, RZ ;  /* 0x00000045b2067210 */ /* 0x040fe20007f1e0ff */
[----:B------:R-:W-:Y:S01]  /*63b0*/  VIADD R178, R178, UR21 ;  /* 0x00000015b2b27c36 */ /* 0x000fe20008000000 */
[----:B------:R-:W-:Y:S01]  /*63c0*/  PRMT R170, R181, 0x9910, RZ ;  /* 0x00009910b5aa7816 */ /* 0x000fe200000000ff */
[----:B------:R0:W-:Y:S01]  /*63d0*/  @P3 STG.E.U8 desc[UR18][R166.64], R171 ;  /* 0x000000aba6003986 */ /* 0x0001e2000c101112 */
[----:B------:R-:W-:Y:S01]  /*63e0*/  ISETP.GE.AND P3, PT, R70, UR15, PT ;  /* 0x0000000f46007c0c */ /* 0x000fe2000bf66270 */
[----:B------:R-:W-:Y:S01]  /*63f0*/  IMAD.X R7, R182, 0x1, R5, P0 ;  /* 0x00000001b6077824 */ /* 0x000fe200000e0605 */
[----:B------:R-:W-:Y:S01]  /*6400*/  ISETP.LT.AND P0, PT, R2, UR24, !P5 ;  /* 0x0000001802007c0c */ /* 0x000fe2000ef01270 */
[----:B------:R5:W-:Y:S01]  /*6410*/  @P1 STG.E.U8 desc[UR18][R168.64], R181 ;  /* 0x000000b5a8001986 */ /* 0x000be2000c101112 */
[----:B------:R-:W-:Y:S01]  /*6420*/  ISETP.LT.AND P5, PT, R3, UR22, !P5 ;  /* 0x0000001603007c0c */ /* 0x000fe2000efa1270 */
[----:B------:R-:W-:Y:S01]  /*6430*/  VIADD R12, R0, 0xe ;  /* 0x0000000e000c7836 */ /* 0x000fe20000000000 */
[----:B------:R-:W-:-:S02]  /*6440*/  PRMT R70, R171, 0x9910, RZ ;  /* 0x00009910ab467816 */ /* 0x000fc400000000ff */
[----:B------:R-:W-:Y:S02]  /*6450*/  F2FP.SATFINITE.E5M2.F32.PACK_AB_MERGE_C R77, R77, R76, RZ ;  /* 0x0000004c4d4d723e */ /* 0x000fe400048060ff */
[----:B------:R-:W-:Y:S01]  /*6460*/  F2FP.SATFINITE.E5M2.F32.PACK_AB_MERGE_C R15, R15, R14, RZ ;  /* 0x0000000e0f0f723e */ /* 0x000fe200048060ff */
[----:B------:R-:W-:Y:S01]  /*6470*/  VIADD R14, R0, 0x11 ;  /* 0x00000011000e7836 */ /* 0x000fe20000000000 */
[----:B0-----:R-:W-:Y:S02]  /*6480*/  SHF.R.S32.HI R167, RZ, 0x8, R70 ;  /* 0x00000008ffa77819 */ /* 0x001fe40000011446 */
[----:B------:R-:W-:Y:S01]  /*6490*/  F2FP.SATFINITE.E5M2.F32.PACK_AB_MERGE_C R171, R73, R72, RZ ;  /* 0x0000004849ab723e */ /* 0x000fe200048060ff */
[----:B-----5:R-:W-:Y:S01]  /*64a0*/  IMAD.MOV.U32 R169, RZ, RZ, R170 ;  /* 0x000000ffffa97224 */ /* 0x020fe200078e00aa */
[----:B------:R-:W-:Y:S01]  /*64b0*/  PRMT R73, R9, 0x9910, RZ ;  /* 0x0000991009497816 */ /* 0x000fe200000000ff */
[----:B------:R-:W-:Y:S01]  /*64c0*/  @P0 STG.E.U8 desc[UR18][R164.64], R167 ;  /* 0x000000a7a4000986 */ /* 0x000fe2000c101112 */
[----:B------:R-:W-:Y:S01]  /*64d0*/  ISETP.LT.AND P0, PT, R2, UR16, !P6 ;  /* 0x0000001002007c0c */ /* 0x000fe2000f701270 */
[----:B------:R-:W-:Y:S01]  /*64e0*/  VIADD R168, R0, 0x8 ;  /* 0x0000000800a87836 */ /* 0x000fe20000000000 */
[----:B------:R-:W-:-:S02]  /*64f0*/  SHF.R.S32.HI R169, RZ, 0x8, R169 ;  /* 0x00000008ffa97819 */ /* 0x000fc400000114a9 */
[----:B-1----:R-:W-:Y:S01]  /*6500*/  ISETP.LT.AND P6, PT, R3, UR12, !P6 ;  /* 0x0000000c03007c0c */ /* 0x002fe2000f7c1270 */
[----:B------:R-:W0:Y:S01]  /*6510*/  LDCU UR12, c[0x0][0x398] ;  /* 0x00007300ff0c77ac */ /* 0x000e220008000800 */
[----:B------:R-:W-:Y:S01]  /*6520*/  SHF.R.S32.HI R73, RZ, 0x8, R73 ;  /* 0x00000008ff497819 */ /* 0x000fe20000011449 */
[----:B------:R-:W-:Y:S01]  /*6530*/  @P5 STG.E.U8 desc[UR18][R156.64], R169 ;  /* 0x000000a99c005986 */ /* 0x000fe2000c101112 */
[----:B------:R-:W-:Y:S01]  /*6540*/  ISETP.LT.AND P5, PT, R2, UR10, !P2 ;  /* 0x0000000a02007c0c */ /* 0x000fe2000d7a1270 */
[----:B------:R-:W1:Y:S01]  /*6550*/  LDCU UR10, c[0x0][0x398] ;  /* 0x00007300ff0a77ac */ /* 0x000e620008000800 */
[----:B------:R-:W-:Y:S02]  /*6560*/  PRMT R72, R171, 0x9910, RZ ;  /* 0x00009910ab487816 */ /* 0x000fe400000000ff */
[----:B------:R-:W-:Y:S01]  /*6570*/  ISETP.LT.AND P2, PT, R3, UR8, !P2 ;  /* 0x0000000803007c0c */ /* 0x000fe2000d741270 */
[----:B------:R5:W-:Y:S01]  /*6580*/  @P0 STG.E.U8 desc[UR18][R162.64], R9 ;  /* 0x00000009a2000986 */ /* 0x000be2000c101112 */
[----:B------:R-:W-:Y:S01]  /*6590*/  ISETP.GE.AND P0, PT, R8, UR15, PT ;  /* 0x0000000f08007c0c */ /* 0x000fe2000bf06270 */
[----:B------:R-:W-:Y:S01]  /*65a0*/  VIADD R8, R0, 0xa ;  /* 0x0000000a00087836 */ /* 0x000fe20000000000 */
[----:B------:R-:W0:Y:S01]  /*65b0*/  LDCU UR8, c[0x0][0x398] ;  /* 0x00007300ff0877ac */ /* 0x000e220008000800 */
[----:B------:R-:W-:Y:S01]  /*65c0*/  @P6 STG.E.U8 desc[UR18][R158.64], R171 ;  /* 0x000000ab9e006986 */ /* 0x000fe2000c101112 */
[----:B------:R-:W-:-:S02]  /*65d0*/  SHF.R.S32.HI R166, RZ, 0x1f, R178 ;  /* 0x0000001fffa67819 */ /* 0x000fc400000114b2 */
[----:B------:R-:W-:Y:S01]  /*65e0*/  ISETP.GE.AND P6, PT, R8, UR15, PT ;  /* 0x0000000f08007c0c */ /* 0x000fe2000bfc6270 */
[----:B------:R-:W-:Y:S01]  /*65f0*/  @P5 STG.E.U8 desc[UR18][R160.64], R73 ;  /* 0x00000049a0005986 */ /* 0x000fe2000c101112 */
[----:B------:R-:W-:Y:S01]  /*6600*/  ISETP.LT.AND P5, PT, R2, UR30, !P4 ;  /* 0x0000001e02007c0c */ /* 0x000fe2000e7a1270 */
[----:B------:R-:W-:Y:S01]  /*6610*/  VIADD R8, R0, 0xb ;  /* 0x0000000b00087836 */ /* 0x000fe20000000000 */
[----:B------:R-:W-:Y:S01]  /*6620*/  ISETP.LT.AND P4, PT, R3, UR32, !P4 ;  /* 0x0000002003007c0c */ /* 0x000fe2000e781270 */
[----:B-----5:R-:W-:Y:S01]  /*6630*/  IMAD.MOV.U32 R9, RZ, RZ, R72 ;  /* 0x000000ffff097224 */ /* 0x020fe200078e0048 */
[----:B------:R-:W-:Y:S02]  /*6640*/  PRMT R72, R75, 0x9910, RZ ;  /* 0x000099104b487816 */ /* 0x000fe400000000ff */
[----:B------:R-:W-:Y:S02]  /*6650*/  IADD3 R70, P1, PT, R178, R4, RZ ;  /* 0x00000004b2467210 */ /* 0x000fe40007f3e0ff */
[----:B------:R-:W-:-:S02]  /*6660*/  SHF.R.S32.HI R9, RZ, 0x8, R9 ;  /* 0x00000008ff097819 */ /* 0x000fc40000011409 */
[----:B------:R-:W-:Y:S01]  /*6670*/  F2FP.SATFINITE.E5M2.F32.PACK_AB_MERGE_C R79, R79, R78, RZ ;  /* 0x0000004e4f4f723e */ /* 0x000fe200048060ff */
[----:B------:R-:W-:Y:S01]  /*6680*/  IMAD.X R71, R166, 0x1, R68, P1 ;  /* 0x00000001a6477824 */ /* 0x000fe200008e0644 */
[----:B------:R-:W-:Y:S01]  /*6690*/  ISETP.GE.AND P1, PT, R168, UR15, PT ;  /* 0x0000000fa8007c0c */ /* 0x000fe2000bf26270 */
[----:B------:R5:W-:Y:S01]  /*66a0*/  @P2 STG.E.U8 desc[UR18][R150.64], R9 ;  /* 0x0000000996002986 */ /* 0x000be2000c101112 */
[----:B----4-:R-:W-:Y:S01]  /*66b0*/  ISETP.LT.AND P2, PT, R2, UR4, !P3 ;  /* 0x0000000402007c0c */ /* 0x010fe2000df41270 */
[----:B------:R-:W4:Y:S01]  /*66c0*/  LDCU UR4, c[0x0][0x398] ;  /* 0x00007300ff0477ac */ /* 0x000f220008000800 */
[C---:B---3--:R-:W-:Y:S01]  /*66d0*/  ISETP.LT.AND P3, PT, R3.reuse, UR6, !P3 ;  /* 0x0000000603007c0c */ /* 0x048fe2000df61270 */
[----:B------:R3:W-:Y:S01]  /*66e0*/  @P5 STG.E.U8 desc[UR18][R154.64], R11 ;  /* 0x0000000b9a005986 */ /* 0x0007e2000c101112 */
[----:B------:R-:W-:Y:S01]  /*66f0*/  ISETP.GE.AND P5, PT, R8, UR15, PT ;  /* 0x0000000f08007c0c */ /* 0x000fe2000bfa6270 */
[----:B------:R-:W-:Y:S01]  /*6700*/  IMAD.MOV.U32 R8, RZ, RZ, R10 ;  /* 0x000000ffff087224 */ /* 0x000fe200078e000a */
[----:B------:R-:W2:Y:S01]  /*6710*/  LDCU UR6, c[0x0][0x398] ;  /* 0x00007300ff0677ac */ /* 0x000ea20008000800 */
[----:B------:R-:W-:Y:S01]  /*6720*/  @P4 STG.E.U8 desc[UR18][R152.64], R75 ;  /* 0x0000004b98004986 */ /* 0x000fe2000c101112 */
[----:B0-----:R-:W-:Y:S01]  /*6730*/  ISETP.LT.AND P4, PT, R2, UR8, !P1 ;  /* 0x0000000802007c0c */ /* 0x001fe2000cf81270 */
[----:B------:R-:W-:Y:S01]  /*6740*/  VIADD R10, R0, 0xc ;  /* 0x0000000c000a7836 */ /* 0x000fe20000000000 */
[----:B-1----:R-:W-:Y:S01]  /*6750*/  ISETP.LT.AND P1, PT, R3, UR10, !P1 ;  /* 0x0000000a03007c0c */ /* 0x002fe2000cf21270 */
[----:B------:R-:W0:Y:S01]  /*6760*/  LDCU UR8, c[0x0][0x398] ;  /* 0x00007300ff0877ac */ /* 0x000e220008000800 */
[----:B-----5:R-:W-:Y:S01]  /*6770*/  SHF.R.S32.HI R9, RZ, 0x8, R8 ;  /* 0x00000008ff097819 */ /* 0x020fe20000011408 */
[----:B------:R-:W-:Y:S01]  /*6780*/  IMAD.MOV.U32 R8, RZ, RZ, R72 ;  /* 0x000000ffff087224 */ /* 0x000fe200078e0048 */
[----:B------:R-:W-:Y:S01]  /*6790*/  PRMT R73, R13, 0x9910, RZ ;  /* 0x000099100d497816 */ /* 0x000fe200000000ff */
[----:B------:R-:W1:Y:S01]  /*67a0*/  LDCU UR10, c[0x0][0x398] ;  /* 0x00007300ff0a77ac */ /* 0x000e620008000800 */
[----:B------:R-:W-:Y:S01]  /*67b0*/  VIADD R72, R178, UR21 ;  /* 0x00000015b2487c36 */ /* 0x000fe20008000000 */
[----:B------:R-:W-:Y:S01]  /*67c0*/  @P2 STG.E.U8 desc[UR18][R148.64], R9 ;  /* 0x0000000994002986 */ /* 0x000fe2000c101112 */
[----:B---3--:R-:W-:Y:S01]  /*67d0*/  SHF.R.S32.HI R11, RZ, 0x8, R8 ;  /* 0x00000008ff0b7819 */ /* 0x008fe20000011408 */
[----:B------:R-:W-:Y:S01]  /*67e0*/  VIADD R8, R0, 0xd ;  /* 0x0000000d00087836 */ /* 0x000fe20000000000 */
[----:B------:R-:W-:-:S02]  /*67f0*/  SHF.R.S32.HI R73, RZ, 0x8, R73 ;  /* 0x00000008ff497819 */ /* 0x000fc40000011449 */
[----:B------:R-:W-:Y:S01]  /*6800*/  ISETP.GE.AND P2, PT, R10, UR15, PT ;  /* 0x0000000f0a007c0c */ /* 0x000fe2000bf46270 */
[----:B------:R-:W-:Y:S01]  /*6810*/  @P3 STG.E.U8 desc[UR18][R142.64], R11 ;  /* 0x0000000b8e003986 */ /* 0x000fe2000c101112 */
[----:B----4-:R-:W-:Y:S01]  /*6820*/  ISETP.LT.AND P3, PT, R2, UR4, !P0 ;  /* 0x0000000402007c0c */ /* 0x010fe2000c761270 */
[----:B------:R-:W3:Y:S01]  /*6830*/  LDCU UR4, c[0x0][0x398] ;  /* 0x00007300ff0477ac */ /* 0x000ee20008000800 */
[----:B------:R-:W-:Y:S01]  /*6840*/  SHF.R.S32.HI R74, RZ, 0x1f, R72 ;  /* 0x0000001fff4a7819 */ /* 0x000fe20000011448 */
[----:B------:R4:W-:Y:S01]  /*6850*/  @P4 STG.E.U8 desc[UR18][R144.64], R13 ;  /* 0x0000000d90004986 */ /* 0x0009e2000c101112 */
[----:B------:R-:W-:Y:S02]  /*6860*/  ISETP.GE.AND P4, PT, R8, UR15, PT ;  /* 0x0000000f08007c0c */ /* 0x000fe4000bf86270 */
[----:B------:R-:W-:Y:S01]  /*6870*/  F2FP.SATFINITE.E5M2.F32.PACK_AB_MERGE_C R17, R17, R16, RZ ;  /* 0x000000101111723e */ /* 0x000fe200048060ff */
[----:B------:R-:W-:Y:S01]  /*6880*/  @P1 STG.E.U8 desc[UR18][R146.64], R77 ;  /* 0x0000004d92001986 */ /* 0x000fe2000c101112 */
[----:B------:R-:W-:-:S02]  /*6890*/  IADD3 R8, P1, PT, R178, R69, RZ ;  /* 0x00000045b2087210 */ /* 0x000fc40007f3e0ff */
[----:B------:R-:W-:Y:S02]  /*68a0*/  F2FP.SATFINITE.E5M2.F32.PACK_AB_MERGE_C R81, R81, R80, RZ ;  /* 0x000000505151723e */ /* 0x000fe400048060ff */
[----:B------:R-:W-:Y:S01]  /*68b0*/  PRMT R16, R17, 0x9910, RZ ;  /* 0x0000991011107816 */ /* 0x000fe200000000ff */
[----:B------:R5:W-:Y:S01]  /*68c0*/  @P3 STG.E.U8 desc[UR18][R140.64], R73 ;  /* 0x000000498c003986 */ /* 0x000be2000c101112 */
[----:B--2---:R-:W-:Y:S01]  /*68d0*/  ISETP.LT.AND P3, PT, R2, UR6, !P6 ;  /* 0x0000000602007c0c */ /* 0x004fe2000f761270 */
[----:B------:R-:W2:Y:S01]  /*68e0*/  LDCU UR6, c[0x0][0x398] ;  /* 0x00007300ff0677ac */ /* 0x000ea20008000800 */
[----:B----4-:R-:W-:Y:S01]  /*68f0*/  PRMT R13, R77, 0x9910, RZ ;  /* 0x000099104d0d7816 */ /* 0x010fe200000000ff */
[----:B------:R-:W-:Y:S01]  /*6900*/  IMAD.X R9, R166, 0x1, R5, P1 ;  /* 0x00000001a6097824 */ /* 0x000fe200008e0605 */
[C---:B0-----:R-:W-:Y:S01]  /*6910*/  ISETP.LT.AND P6, PT, R3.reuse, UR8, !P6 ;  /* 0x0000000803007c0c */ /* 0x041fe2000f7c1270 */
[----:B------:R-:W0:Y:S01]  /*6920*/  LDCU UR8, c[0x0][0x398] ;  /* 0x00007300ff0877ac */ /* 0x000e220008000800 */
[----:B---3--:R-:W-:-:S02]  /*6930*/  ISETP.LT.AND P0, PT, R3, UR4, !P0 ;  /* 0x0000000403007c0c */ /* 0x008fc4000c701270 */
[----:B------:R-:W-:Y:S01]  /*6940*/  SHF.R.S32.HI R13, RZ, 0x8, R13 ;  /* 0x00000008ff0d7819 */ /* 0x000fe2000001140d */
[----:B------:R-:W3:Y:S01]  /*6950*/  LDCU UR4, c[0x0][0x398] ;  /* 0x00007300ff0477ac */ /* 0x000ee20008000800 */
[----:B------:R-:W-:Y:S02]  /*6960*/  IADD3 R10, P1, PT, R72, R4, RZ ;  /* 0x00000004480a7210 */ /* 0x000fe40007f3e0ff */
[----:B-----5:R-:W-:Y:S02]  /*6970*/  PRMT R73, R15, 0x9910, RZ ;  /* 0x000099100f497816 */ /* 0x020fe400000000ff */
[----:B------:R-:W-:Y:S01]  /*6980*/  F2FP.SATFINITE.E5M2.F32.PACK_AB_MERGE_C R19, R19, R18, RZ ;  /* 0x000000121313723e */ /* 0x000fe200048060ff */
[----:B------:R-:W-:Y:S01]  /*6990*/  IMAD.X R11, R74, 0x1, R68, P1 ;  /* 0x000000014a0b7824 */ /* 0x000fe200008e0644 */
[----:B------:R-:W-:Y:S01]  /*69a0*/  ISETP.GE.AND P1, PT, R12, UR15, PT ;  /* 0x0000000f0c007c0c */ /* 0x000fe2000bf26270 */
[----:B------:R-:W-:Y:S01]  /*69b0*/  VIADD R12, R0, 0xf ;  /* 0x0000000f000c7836 */ /* 0x000fe20000000000 */
[----:B------:R-:W-:Y:S01]  /*69c0*/  SHF.R.S32.HI R73, RZ, 0x8, R73 ;  /* 0x00000008ff497819 */ /* 0x000fe20000011449 */
[----:B------:R4:W-:Y:S01]  /*69d0*/  @P0 STG.E.U8 desc[UR18][R136.64], R13 ;  /* 0x0000000d88000986 */ /* 0x0009e2000c101112 */
[----:B------:R-:W-:-:S02]  /*69e0*/  F2FP.SATFINITE.E5M2.F32.PACK_AB_MERGE_C R83, R83, R82, RZ ;  /* 0x000000525353723e */ /* 0x000fc400048060ff */
[----:B------:R-:W-:Y:S01]  /*69f0*/  ISETP.GE.AND P0, PT, R12, UR15, PT ;  /* 0x0000000f0c007c0c */ /* 0x000fe2000bf06270 */
[----:B------:R5:W-:Y:S01]  /*6a00*/  @P3 STG.E.U8 desc[UR18][R134.64], R15 ;  /* 0x0000000f86003986 */ /* 0x000be2000c101112 */
[----:B-1----:R-:W-:Y:S01]  /*6a10*/  ISETP.LT.AND P3, PT, R2, UR10, !P5 ;  /* 0x0000000a02007c0c */ /* 0x002fe2000ef61270 */
[----:B------:R-:W1:Y:S01]  /*6a20*/  LDCU UR10, c[0x0][0x398] ;  /* 0x00007300ff0a77ac */ /* 0x000e620008000800 */
[----:B------:R-:W-:Y:S01]  /*6a30*/  VIADD R12, R0, 0x10 ;  /* 0x00000010000c7836 */ /* 0x000fe20000000000 */
[----:B---3--:R-:W-:Y:S01]  /*6a40*/  ISETP.LT.AND P5, PT, R3, UR4, !P5 ;  /* 0x0000000403007c0c */ /* 0x008fe2000efa1270 */
[----:B------:R-:W-:Y:S01]  /*6a50*/  @P6 STG.E.U8 desc[UR18][R138.64], R79 ;  /* 0x0000004f8a006986 */ /* 0x000fe2000c101112 */
[----:B--2---:R-:W-:Y:S01]  /*6a60*/  ISETP.LT.AND P6, PT, R2, UR6, !P2 ;  /* 0x0000000602007c0c */ /* 0x004fe2000d7c1270 */
[----:B------:R-:W2:Y:S01]  /*6a70*/  LDCU UR4, c[0x0][0x39c] ;  /* 0x00007380ff0477ac */ /* 0x000ea20008000800 */
[----:B----4-:R-:W-:Y:S02]  /*6a80*/  PRMT R13, R79, 0x9910, RZ ;  /* 0x000099104f0d7816 */ /* 0x010fe400000000ff */
[----:B------:R-:W-:Y:S01]  /*6a90*/  F2FP.SATFINITE.E5M2.F32.PACK_AB_MERGE_C R21, R21, R20, RZ ;  /* 0x000000141515723e */ /* 0x000fe200048060ff */
[----:B------:R-:W3:Y:S01]  /*6aa0*/  LDCU UR6, c[0x0][0x398] ;  /* 0x00007300ff0677ac */ /* 0x000ee20008000800 */
[----:B------:R-:W-:Y:S01]  /*6ab0*/  F2FP.SATFINITE.E5M2.F32.PACK_AB_MERGE_C R85, R85, R84, RZ ;  /* 0x000000545555723e */ /* 0x000fe200048060ff */
[----:B-----5:R-:W-:Y:S01]  /*6ac0*/  IMAD.MOV.U32 R15, RZ, RZ, R13 ;  /* 0x000000ffff0f7224 */ /* 0x020fe200078e000d */
[----:B------:R-:W-:Y:S01]  /*6ad0*/  @P3 STG.E.U8 desc[UR18][R132.64], R73 ;  /* 0x0000004984003986 */ /* 0x000fe2000c101112 */
[----:B------:R-:W-:-:S02]  /*6ae0*/  ISETP.GE.AND P3, PT, R12, UR15, PT ;  /* 0x0000000f0c007c0c */ /* 0x000fc4000bf66270 */
[----:B------:R-:W-:Y:S02]  /*6af0*/  F2FP.SATFINITE.E5M2.F32.PACK_AB_MERGE_C R23, R23, R22, RZ ;  /* 0x000000161717723e */ /* 0x000fe400048060ff */
[----:B------:R-:W-:Y:S02]  /*6b00*/  SHF.R.S32.HI R15, RZ, 0x8, R15 ;  /* 0x00000008ff0f7819 */ /* 0x000fe4000001140f */
[----:B------:R-:W-:Y:S02]  /*6b10*/  F2FP.SATFINITE.E5M2.F32.PACK_AB_MERGE_C R87, R87, R86, RZ ;  /* 0x000000565757723e */ /* 0x000fe400048060ff */
[----:B------:R-:W-:Y:S01]  /*6b20*/  F2FP.SATFINITE.E5M2.F32.PACK_AB_MERGE_C R25, R25, R24, RZ ;  /* 0x000000181919723e */ /* 0x000fe200048060ff */
[----:B------:R4:W-:Y:S01]  /*6b30*/  @P5 STG.E.U8 desc[UR18][R6.64], R15 ;  /* 0x0000000f06005986 */ /* 0x0009e2000c101112 */
[C---:B------:R-:W-:Y:S01]  /*6b40*/  IADD3 R12, P5, PT, R72.reuse, R69, RZ ;  /* 0x00000045480c7210 */ /* 0x040fe20007fbe0ff */
[----:B------:R-:W-:Y:S01]  /*6b50*/  VIADD R72, R72, UR21 ;  /* 0x0000001548487c36 */ /* 0x000fe20008000000 */
[----:B------:R-:W-:Y:S01]  /*6b60*/  F2FP.SATFINITE.E5M2.F32.PACK_AB_MERGE_C R89, R89, R88, RZ ;  /* 0x000000585959723e */ /* 0x000fe200048060ff */
[----:B------:R5:W-:Y:S01]  /*6b70*/  @P6 STG.E.U8 desc[UR18][R70.64], R17 ;  /* 0x0000001146006986 */ /* 0x000be2000c101112 */
[----:B0-----:R-:W-:Y:S01]  /*6b80*/  ISETP.LT.AND P6, PT, R3, UR8, !P2 ;  /* 0x0000000803007c0c */ /* 0x001fe2000d7c1270 */
[----:B------:R-:W0:Y:S01]  /*6b90*/  LDCU UR8, c[0x0][0x398] ;  /* 0x00007300ff0877ac */ /* 0x000e220008000800 */
[----:B------:R-:W-:Y:S01]  /*6ba0*/  IMAD.X R13, R74, 0x1, R5, P5 ;  /* 0x000000014a0d7824 */ /* 0x000fe200028e0605 */
[----:B-1----:R-:W-:-:S02]  /*6bb0*/  ISETP.LT.AND P5, PT, R2, UR10, !P4 ;  /* 0x0000000a02007c0c */ /* 0x002fc4000e7a1270 */
[----:B--2---:R-:W-:Y:S01]  /*6bc0*/  ISETP.GE.AND P2, PT, R14, UR4, PT ;  /* 0x000000040e007c0c */ /* 0x004fe2000bf46270 */
[----:B------:R-:W1:Y:S01]  /*6bd0*/  LDCU UR4, c[0x0][0x39c] ;  /* 0x00007380ff0477ac */ /* 0x000e620008000800 */
[----:B----4-:R-:W-:Y:S01]  /*6be0*/  PRMT R6, R81, 0x9910, RZ ;  /* 0x0000991051067816 */ /* 0x010fe200000000ff */
[----:B------:R-:W-:Y:S01]  /*6bf0*/  IMAD.MOV.U32 R15, RZ, RZ, R16 ;  /* 0x000000ffff0f7224 */ /* 0x000fe200078e0010 */
[----:B------:R-:W-:Y:S01]  /*6c00*/  ISETP.LT.AND P4, PT, R3, UR12, !P4 ;  /* 0x0000000c03007c0c */ /* 0x000fe2000e781270 */
[----:B------:R-:W2:Y:S01]  /*6c10*/  LDCU UR10, c[0x0][0x398] ;  /* 0x00007300ff0a77ac */ /* 0x000ea20008000800 */
[----:B------:R-:W-:Y:S01]  /*6c20*/  SHF.R.S32.HI R14, RZ, 0x1f, R72 ;  /* 0x0000001fff0e7819 */ /* 0x000fe20000011448 */
[----:B-----5:R-:W-:Y:S01]  /*6c30*/  IMAD.MOV.U32 R17, RZ, RZ, R6 ;  /* 0x000000ffff117224 */ /* 0x020fe200078e0006 */
[----:B------:R-:W-:Y:S01]  /*6c40*/  SHF.R.S32.HI R15, RZ, 0x8, R15 ;  /* 0x00000008ff0f7819 */ /* 0x000fe2000001140f */
[----:B------:R4:W-:Y:S01]  /*6c50*/  @P6 STG.E.U8 desc[UR18][R8.64], R81 ;  /* 0x0000005108006986 */ /* 0x0009e2000c101112 */
[----:B------:R-:W5:Y:S01]  /*6c60*/  LDCU UR12, c[0x0][0x398] ;  /* 0x00007300ff0c77ac */ /* 0x000f620008000800 */
[----:B------:R-:W-:-:S02]  /*6c70*/  IADD3 R6, P6, PT, R72, R4, RZ ;  /* 0x0000000448067210 */ /* 0x000fc40007fde0ff */
[----:B------:R-:W-:Y:S01]  /*6c80*/  SHF.R.S32.HI R17, RZ, 0x8, R17 ;  /* 0x00000008ff117819 */ /* 0x000fe20000011411 */
[----:B------:R-:W-:Y:S01]  /*6c90*/  @P5 STG.E.U8 desc[UR18][R10.64], R15 ;  /* 0x0000000f0a005986 */ /* 0x000fe2000c101112 */
[----:B---3--:R-:W-:Y:S01]  /*6ca0*/  ISETP.LT.AND P5, PT, R2, UR6, !P1 ;  /* 0x0000000602007c0c */ /* 0x008fe2000cfa1270 */
[----:B------:R-:W-:Y:S01]  /*6cb0*/  IMAD.X R7, R14, 0x1, R68, P6 ;  /* 0x000000010e077824 */ /* 0x000fe200030e0644 */
[----:B------:R-:W3:Y:S01]  /*6cc0*/  LDCU UR6, c[0x0][0x39c] ;  /* 0x00007380ff0677ac */ /* 0x000ee20008000800 */
[----:B------:R2:W-:Y:S01]  /*6cd0*/  @P4 STG.E.U8 desc[UR18][R12.64], R17 ;  /* 0x000000110c004986 */ /* 0x0005e2000c101112 */
[----:B0-----:R-:W-:Y:S01]  /*6ce0*/  ISETP.LT.AND P4, PT, R3, UR8, !P1 ;  /* 0x0000000803007c0c */ /* 0x001fe2000cf81270 */
[----:B----4-:R-:W-:Y:S01]  /*6cf0*/  VIADD R9, R0, 0x12 ;  /* 0x0000001200097836 */ /* 0x010fe20000000000 */
[C---:B------:R-:W-:Y:S01]  /*6d00*/  IADD3 R8, P6, PT, R72.reuse, R69, RZ ;  /* 0x0000004548087210 */ /* 0x040fe20007fde0ff */
[----:B------:R-:W0:Y:S01]  /*6d10*/  LDCU UR8, c[0x0][0x398] ;  /* 0x00007300ff0877ac */ /* 0x000e220008000800 */
[----:B------:R-:W-:Y:S01]  /*6d20*/  VIADD R72, R72, UR21 ;  /* 0x0000001548487c36 */ /* 0x000fe20008000000 */
[----:B------:R-:W-:-:S02]  /*6d30*/  F2FP.SATFINITE.E5M2.F32.PACK_AB_MERGE_C R27, R27, R26, RZ ;  /* 0x0000001a1b1b723e */ /* 0x000fc400048060ff */
[----:B-1----:R-:W-:Y:S01]  /*6d40*/  ISETP.GE.AND P1, PT, R9, UR4, PT ;  /* 0x0000000409007c0c */ /* 0x002fe2000bf26270 */
[----:B------:R-:W1:Y:S01]  /*6d50*/  LDCU UR4, c[0x0][0x39c] ;  /* 0x00007380ff0477ac */ /* 0x000e620008000800 */
[----:B------:R-:W-:Y:S01]  /*6d60*/  IMAD.X R9, R14, 0x1, R5, P6 ;  /* 0x000000010e097824 */ /* 0x000fe200030e0605 */
[----:B------:R4:W-:Y:S01]  /*6d70*/  @P5 STG.E.U8 desc[UR18][R6.64], R19 ;  /* 0x0000001306005986 */ /* 0x0009e2000c101112 */
[----:B--2---:R-:W-:Y:S01]  /*6d80*/  ISETP.LT.AND P5, PT, R2, UR10, !P0 ;  /* 0x0000000a02007c0c */ /* 0x004fe2000c7a1270 */
[----:B------:R-:W-:Y:S01]  /*6d90*/  VIADD R14, R0, 0x13 ;  /* 0x00000013000e7836 */ /* 0x000fe20000000000 */
[----:B------:R-:W-:Y:S01]  /*6da0*/  SHF.R.S32.HI R12, RZ, 0x1f, R72 ;  /* 0x0000001fff0c7819 */ /* 0x000fe20000011448 */
[----:B------:R2:W-:Y:S01]  /*6db0*/  @P4 STG.E.U8 desc[UR18][R8.64], R83 ;  /* 0x0000005308004986 */ /* 0x0005e2000c101112 */
[----:B-----5:R-:W-:Y:S01]  /*6dc0*/  ISETP.LT.AND P4, PT, R3, UR12, !P0 ;  /* 0x0000000c03007c0c */ /* 0x020fe2000c781270 */
[----:B------:R-:W5:Y:S01]  /*6dd0*/  LDCU UR10, c[0x0][0x398] ;  /* 0x00007300ff0a77ac */ /* 0x000f620008000800 */
[----:B------:R-:W-:-:S02]  /*6de0*/  IADD3 R10, P0, PT, R72, R4, RZ ;  /* 0x00000004480a7210 */ /* 0x000fc40007f1e0ff */
[----:B------:R-:W-:Y:S01]  /*6df0*/  PRMT R13, R19, 0x9910, RZ ;  /* 0x00009910130d7816 */ /* 0x000fe200000000ff */
[----:B------:R-:W5:Y:S01]  /*6e00*/  LDCU UR12, c[0x0][0x398] ;  /* 0x00007300ff0c77ac */ /* 0x000f620008000800 */
[----:B------:R-:W-:Y:S01]  /*6e10*/  PRMT R15, R83, 0x9910, RZ ;  /* 0x00009910530f7816 */ /* 0x000fe200000000ff */
[----:B------:R-:W-:Y:S01]  /*6e20*/  IMAD.X R11, R12, 0x1, R68, P0 ;  /* 0x000000010c0b7824 */ /* 0x000fe200000e0644 */
[C---:B----4-:R-:W-:Y:S01]  /*6e30*/  IADD3 R6, P6, PT, R72.reuse, R69, RZ ;  /* 0x0000004548067210 */ /* 0x050fe20007fde0ff */
[----:B------:R-:W-:Y:S01]  /*6e40*/  VIADD R72, R72, UR21 ;  /* 0x0000001548487c36 */ /* 0x000fe20008000000 */
[----:B------:R-:W-:Y:S01]  /*6e50*/  SHF.R.S32.HI R13, RZ, 0x8, R13 ;  /* 0x00000008ff0d7819 */ /* 0x000fe2000001140d */
[----:B--2---:R-:W-:Y:S01]  /*6e60*/  VIADD R9, R0, 0x14 ;  /* 0x0000001400097836 */ /* 0x004fe20000000000 */
[----:B------:R-:W-:Y:S01]  /*6e70*/  SHF.R.S32.HI R15, RZ, 0x8, R15 ;  /* 0x00000008ff0f7819 */ /* 0x000fe2000001140f */
[----:B------:R-:W-:Y:S01]  /*6e80*/  IMAD.X R7, R12, 0x1, R5, P6 ;  /* 0x000000010c077824 */ /* 0x000fe200030e0605 */
[----:B-1----:R-:W-:Y:S01]  /*6e90*/  ISETP.GE.AND P0, PT, R14, UR4, PT ;  /* 0x000000040e007c0c */ /* 0x002fe2000bf06270 */
[----:B------:R-:W1:Y:S01]  /*6ea0*/  LDCU UR4, c[0x0][0x39c] ;  /* 0x00007380ff0477ac */ /* 0x000e620008000800 */
[----:B------:R2:W-:Y:S01]  /*6eb0*/  @P5 STG.E.U8 desc[UR18][R10.64], R13 ;  /* 0x0000000d0a005986 */ /* 0x0005e2000c101112 */
[----:B---3--:R-:W-:Y:S01]  /*6ec0*/  ISETP.GE.AND P5, PT, R9, UR6, PT ;  /* 0x0000000609007c0c */ /* 0x008fe2000bfa6270 */
[----:B------:R-:W-:Y:S01]  /*6ed0*/  VIADD R14, R0, 0x16 ;  /* 0x00000016000e7836 */ /* 0x000fe20000000000 */
[----:B------:R-:W-:Y:S01]  /*6ee0*/  SHF.R.S32.HI R12, RZ, 0x1f, R72 ;  /* 0x0000001fff0c7819 */ /* 0x000fe20000011448 */
[----:B------:R3:W-:Y:S01]  /*6ef0*/  @P4 STG.E.U8 desc[UR18][R6.64], R15 ;  /* 0x0000000f06004986 */ /* 0x0007e2000c101112 */
[----:B0-----:R-:W-:Y:S01]  /*6f00*/  ISETP.LT.AND P4, PT, R2, UR8, !P3 ;  /* 0x0000000802007c0c */ /* 0x001fe2000df81270 */
[----:B------:R-:W0:Y:S01]  /*6f10*/  LDCU UR6, c[0x0][0x398] ;  /* 0x00007300ff0677ac */ /* 0x000e220008000800 */
[----:B------:R-:W-:-:S02]  /*6f20*/  IADD3 R8, P6, PT, R72, R4, RZ ;  /* 0x0000000448087210 */ /* 0x000fc40007fde0ff */
[----:B------:R-:W-:Y:S01]  /*6f30*/  ISETP.LT.AND P3, PT, R3, UR14, !P3 ;  /* 0x0000000e03007c0c */ /* 0x000fe2000df61270 */
[----:B------:R-:W4:Y:S01]  /*6f40*/  LDCU UR8, c[0x0][0x398] ;  /* 0x00007300ff0877ac */ /* 0x000f220008000800 */
[----:B------:R-:W-:Y:S01]  /*6f50*/  F2FP.SATFINITE.E5M2.F32.PACK_AB_MERGE_C R91, R91, R90, RZ ;  /* 0x0000005a5b5b723e */ /* 0x000fe200048060ff */
[----:B------:R-:W-:Y:S01]  /*6f60*/  IMAD.X R9, R12, 0x1, R68, P6 ;  /* 0x000000010c097824 */ /* 0x000fe200030e0644 */
[----:B--2---:R-:W-:Y:S01]  /*6f70*/  PRMT R13, R21, 0x9910, RZ ;  /* 0x00009910150d7816 */ /* 0x004fe200000000ff */
[----:B------:R-:W-:Y:S01]  /*6f80*/  VIADD R10, R0, 0x15 ;  /* 0x00000015000a7836 */ /* 0x000fe20000000000 */
[----:B------:R-:W2:Y:S01]  /*6f90*/  LDCU UR14, c[0x0][0x398] ;  /* 0x00007300ff0e77ac */ /* 0x000ea20008000800 */
[C---:B---3--:R-:W-:Y:S01]  /*6fa0*/  IADD3 R6, P6, PT, R72.reuse, R69, RZ ;  /* 0x0000004548067210 */ /* 0x048fe20007fde0ff */
[----:B------:R-:W-:Y:S01]  /*6fb0*/  VIADD R72, R72, UR21 ;  /* 0x0000001548487c36 */ /* 0x000fe20008000000 */
[----:B------:R-:W-:Y:S01]  /*6fc0*/  @P4 STG.E.U8 desc[UR18][R8.64], R21 ;  /* 0x0000001508004986 */ /* 0x000fe2000c101112 */
[----:B-1----:R-:W-:Y:S01]  /*6fd0*/  ISETP.GE.AND P4, PT, R10, UR4, PT ;  /* 0x000000040a007c0c */ /* 0x002fe2000bf86270 */
[----:B------:R-:W1:Y:S01]  /*6fe0*/  LDCU UR4, c[0x0][0x39c] ;  /* 0x00007380ff0477ac */ /* 0x000e620008000800 */
[----:B------:R-:W-:Y:S01]  /*6ff0*/  IMAD.X R7, R12, 0x1, R5, P6 ;  /* 0x000000010c077824 */ /* 0x000fe200030e0605 */
[----:B------:R-:W-:-:S02]  /*7000*/  SHF.R.S32.HI R12, RZ, 0x1f, R72 ;  /* 0x0000001fff0c7819 */ /* 0x000fc40000011448 */
[----:B------:R-:W-:Y:S02]  /*7010*/  IADD3 R10, P6, PT, R72, R4, RZ ;  /* 0x00000004480a7210 */ /* 0x000fe40007fde0ff */
[----:B------:R3:W-:Y:S01]  /*7020*/  @P3 STG.E.U8 desc[UR18][R6.64], R85 ;  /* 0x0000005506003986 */ /* 0x0007e2000c101112 */
[----:B-----5:R-:W-:Y:S01]  /*7030*/  ISETP.LT.AND P3, PT, R2, UR10, !P2 ;  /* 0x0000000a02007c0c */ /* 0x020fe2000d761270 */
[----:B------:R-:W5:Y:S01]  /*7040*/  LDCU UR10, c[0x0][0x398] ;  /* 0x00007300ff0a77ac */ /* 0x000f620008000800 */
[----:B0-----:R-:W-:Y:S01]  /*7050*/  ISETP.LT.AND P2, PT, R3, UR6, !P2 ;  /* 0x0000000603007c0c */ /* 0x001fe2000d741270 */
[----:B------:R-:W-:Y:S01]  /*7060*/  IMAD.X R11, R12, 0x1, R68, P6 ;  /* 0x000000010c0b7824 */ /* 0x000fe200030e0644 */
[----:B------:R-:W-:Y:S01]  /*7070*/  PRMT R15, R85, 0x9910, RZ ;  /* 0x00009910550f7816 */ /* 0x000fe200000000ff */
[----:B------:R-:W0:Y:S01]  /*7080*/  LDCU UR6, c[0x0][0x39c] ;  /* 0x00007380ff0677ac */ /* 0x000e220008000800 */
[----:B------:R-:W-:Y:S02]  /*7090*/  SHF.R.S32.HI R13, RZ, 0x8, R13 ;  /* 0x00000008ff0d7819 */ /* 0x000fe4000001140d */
[----:B------:R-:W-:-:S02]  /*70a0*/  SHF.R.S32.HI R15, RZ, 0x8, R15 ;  /* 0x00000008ff0f7819 */ /* 0x000fc4000001140f */
[----:B------:R-:W-:Y:S02]  /*70b0*/  F2FP.SATFINITE.E5M2.F32.PACK_AB_MERGE_C R29, R29, R28, RZ ;  /* 0x0000001c1d1d723e */ /* 0x000fe400048060ff */
[C---:B---3--:R-:W-:Y:S01]  /*70c0*/  IADD3 R6, P6, PT, R72.reuse, R69, RZ ;  /* 0x0000004548067210 */ /* 0x048fe20007fde0ff */
[----:B------:R-:W-:Y:S01]  /*70d0*/  VIADD R72, R72, UR21 ;  /* 0x0000001548487c36 */ /* 0x000fe20008000000 */
[----:B------:R3:W-:Y:S01]  /*70e0*/  @P3 STG.E.U8 desc[UR18][R10.64], R13 ;  /* 0x0000000d0a003986 */ /* 0x0007e2000c101112 */
[----:B----4-:R-:W-:Y:S01]  /*70f0*/  ISETP.LT.AND P3, PT, R2, UR8, !P1 ;  /* 0x0000000802007c0c */ /* 0x010fe2000cf61270 */
[----:B------:R-:W4:Y:S01]  /*7100*/  LDCU UR8, c[0x0][0x398] ;  /* 0x00007300ff0877ac */ /* 0x000f220008000800 */
[----:B------:R-:W-:Y:S01]  /*7110*/  IMAD.X R7, R12, 0x1, R5, P6 ;  /* 0x000000010c077824 */ /* 0x000fe200030e0605 */
[----:B------:R-:W-:Y:S02]  /*7120*/  SHF.R.S32.HI R12, RZ, 0x1f, R72 ;  /* 0x0000001fff0c7819 */ /* 0x000fe40000011448 */
[----:B------:R-:W-:-:S02]  /*7130*/  F2FP.SATFINITE.E5M2.F32.PACK_AB_MERGE_C R93, R93, R92, RZ ;  /* 0x0000005c5d5d723e */ /* 0x000fc400048060ff */
[----:B------:R0:W-:Y:S01]  /*7140*/  @P2 STG.E.U8 desc[UR18][R6.64], R15 ;  /* 0x0000000f06002986 */ /* 0x0001e2000c101112 */
[----:B------:R-:W-:Y:S01]  /*7150*/  ISETP.LT.AND P2, PT, R3, UR12, !P1 ;  /* 0x0000000c03007c0c */ /* 0x000fe2000cf41270 */
[----:B------:R-:W4:Y:S01]  /*7160*/  LDCU UR12, c[0x0][0x398] ;  /* 0x00007300ff0c77ac */ /* 0x000f220008000800 */
[CC--:B------:R-:W-:Y:S02]  /*7170*/  IADD3 R8, P1, PT, R72.reuse, R4.reuse, RZ ;  /* 0x0000000448087210 */ /* 0x0c0fe40007f3e0ff */
[C---:B---3--:R-:W-:Y:S01]  /*7180*/  IADD3 R10, P6, PT, R72.reuse, R69, RZ ;  /* 0x00000045480a7210 */ /* 0x048fe20007fde0ff */
[----:B------:R-:W-:Y:S01]  /*7190*/  VIADD R72, R72, UR21 ;  /* 0x0000001548487c36 */ /* 0x000fe20008000000 */
[----:B------:R-:W-:Y:S01]  /*71a0*/  PRMT R13, R23, 0x9910, RZ ;  /* 0x00009910170d7816 */ /* 0x000fe200000000ff */
[----:B------:R-:W-:Y:S01]  /*71b0*/  IMAD.X R9, R12, 0x1, R68, P1 ;  /* 0x000000010c097824 */ /* 0x000fe200008e0644 */
[----:B-1----:R-:W-:Y:S01]  /*71c0*/  ISETP.GE.AND P1, PT, R14, UR4, PT ;  /* 0x000000040e007c0c */ /* 0x002fe2000bf26270 */
[----:B------:R-:W1:Y:S01]  /*71d0*/  LDCU UR4, c[0x0][0x39c] ;  /* 0x00007380ff0477ac */ /* 0x000e620008000800 */
[----:B------:R-:W-:Y:S01]  /*71e0*/  IMAD.X R11, R12, 0x1, R5, P6 ;  /* 0x000000010c0b7824 */ /* 0x000fe200030e0605 */
[----:B------:R-:W-:Y:S01]  /*71f0*/  SHF.R.S32.HI R12, RZ, 0x1f, R72 ;  /* 0x0000001fff0c7819 */ /* 0x000fe20000011448 */
[----:B------:R3:W-:Y:S01]  /*7200*/  @P3 STG.E.U8 desc[UR18][R8.64], R23 ;  /* 0x0000001708003986 */ /* 0x0007e2000c101112 */
[----:B-----5:R-:W-:Y:S01]  /*7210*/  ISETP.LT.AND P3, PT, R2, UR10, !P0 ;  /* 0x0000000a02007c0c */ /* 0x020fe2000c761270 */
[----:B------:R-:W-:Y:S01]  /*7220*/  VIADD R14, R0, 0x17 ;  /* 0x00000017000e7836 */ /* 0x000fe20000000000 */
[----:B0-----:R-:W-:Y:S01]  /*7230*/  PRMT R15, R87, 0x9910, RZ ;  /* 0x00009910570f7816 */ /* 0x001fe200000000ff */
[----:B------:R0:W-:Y:S01]  /*7240*/  @P2 STG.E.U8 desc[UR18][R10.64], R87 ;  /* 0x000000570a002986 */ /* 0x0001e2000c101112 */
[----:B--2---:R-:W-:Y:S01]  /*7250*/  ISETP.LT.AND P2, PT, R3, UR14, !P0 ;  /* 0x0000000e03007c0c */ /* 0x004fe2000c741270 */
[----:B------:R-:W2:Y:S01]  /*7260*/  LDCU UR10, c[0x0][0x398] ;  /* 0x00007300ff0a77ac */ /* 0x000ea20008000800 */
[----:B------:R-:W-:-:S02]  /*7270*/  IADD3 R6, P0, PT, R72, R4, RZ ;  /* 0x0000000448067210 */ /* 0x000fc40007f1e0ff */
[----:B------:R-:W-:Y:S01]  /*7280*/  SHF.R.S32.HI R13, RZ, 0x8, R13 ;  /* 0x00000008ff0d7819 */ /* 0x000fe2000001140d */
[----:B------:R-:W5:Y:S01]  /*7290*/  LDCU UR14, c[0x0][0x398] ;  /* 0x00007300ff0e77ac */ /* 0x000f620008000800 */
[----:B------:R-:W-:Y:S01]  /*72a0*/  SHF.R.S32.HI R15, RZ, 0x8, R15 ;  /* 0x00000008ff0f7819 */ /* 0x000fe2000001140f */
[----:B------:R-:W-:Y:S01]  /*72b0*/  IMAD.X R7, R12, 0x1, R68, P0 ;  /* 0x000000010c077824 */ /* 0x000fe200000e0644 */
[C---:B---3--:R-:W-:Y:S01]  /*72c0*/  IADD3 R8, P6, PT, R72.reuse, R69, RZ ;  /* 0x0000004548087210 */ /* 0x048fe20007fde0ff */
[----:B------:R-:W-:Y:S01]  /*72d0*/  VIADD R72, R72, UR21 ;  /* 0x0000001548487c36 */ /* 0x000fe20008000000 */
[----:B-1----:R-:W-:Y:S01]  /*72e0*/  ISETP.GE.AND P0, PT, R14, UR4, PT ;  /* 0x000000040e007c0c */ /* 0x002fe2000bf06270 */
[----:B0-----:R-:W-:Y:S01]  /*72f0*/  VIADD R11, R0, 0x18 ;  /* 0x00000018000b7836 */ /* 0x001fe20000000000 */
[----:B------:R-:W0:Y:S01]  /*7300*/  LDCU UR4, c[0x0][0x39c] ;  /* 0x00007380ff0477ac */ /* 0x000e220008000800 */
[----:B------:R-:W-:Y:S01]  /*7310*/  IMAD.X R9, R12, 0x1, R5, P6 ;  /* 0x000000010c097824 */ /* 0x000fe200030e0605 */
[----:B------:R1:W-:Y:S01]  /*7320*/  @P3 STG.E.U8 desc[UR18][R6.64], R13 ;  /* 0x0000000d06003986 */ /* 0x0003e2000c101112 */
[----:B------:R-:W-:Y:S01]  /*7330*/  SHF.R.S32.HI R12, RZ, 0x1f, R72 ;  /* 0x0000001fff0c7819 */ /* 0x000fe20000011448 */
[----:B------:R-:W-:Y:S01]  /*7340*/  VIADD R14, R0, 0x1a ;  /* 0x0000001a000e7836 */ /* 0x000fe20000000000 */
[----:B------:R-:W-:Y:S01]  /*7350*/  ISETP.GE.AND P3, PT, R11, UR6, PT ;  /* 0x000000060b007c0c */ /* 0x000fe2000bf66270 */
[----:B------:R3:W-:Y:S01]  /*7360*/  @P2 STG.E.U8 desc[UR18][R8.64], R15 ;  /* 0x0000000f08002986 */ /* 0x0007e2000c101112 */
[----:B----4-:R-:W-:Y:S01]  /*7370*/  ISETP.LT.AND P2, PT, R2, UR8, !P5 ;  /* 0x0000000802007c0c */ /* 0x010fe2000ef41270 */
[----:B------:R-:W4:Y:S01]  /*7380*/  LDCU UR6, c[0x0][0x398] ;  /* 0x00007300ff0677ac */ /* 0x000f220008000800 */
[----:B------:R-:W-:-:S02]  /*7390*/  IADD3 R10, P6, PT, R72, R4, RZ ;  /* 0x00000004480a7210 */ /* 0x000fc40007fde0ff */
[----:B------:R-:W-:Y:S01]  /*73a0*/  ISETP.LT.AND P5, PT, R3, UR12, !P5 ;  /* 0x0000000c03007c0c */ /* 0x000fe2000efa1270 */
[----:B------:R-:W4:Y:S01]  /*73b0*/  LDCU UR8, c[0x0][0x398] ;  /* 0x00007300ff0877ac */ /* 0x000f220008000800 */
[----:B------:R-:W-:Y:S01]  /*73c0*/  F2FP.SATFINITE.E5M2.F32.PACK_AB_MERGE_C R31, R31, R30, RZ ;  /* 0x0000001e1f1f723e */ /* 0x000fe200048060ff */
[----:B------:R-:W-:Y:S01]  /*73d0*/  IMAD.X R11, R12, 0x1, R68, P6 ;  /* 0x000000010c0b7824 */ /* 0x000fe200030e0644 */
[C---:B-1----:R-:W-:Y:S01]  /*73e0*/  IADD3 R6, P6, PT, R72.reuse, R69, RZ ;  /* 0x0000004548067210 */ /* 0x042fe20007fde0ff */
[----:B------:R-:W-:Y:S01]  /*73f0*/  VIADD R72, R72, UR21 ;  /* 0x0000001548487c36 */ /* 0x000fe20008000000 */
[----:B------:R-:W1:Y:S01]  /*7400*/  LDCU UR12, c[0x0][0x398] ;  /* 0x00007300ff0c77ac */ /* 0x000e620008000800 */
[----:B---3--:R-:W-:Y:S01]  /*7410*/  VIADD R8, R0, 0x19 ;  /* 0x0000001900087836 */ /* 0x008fe20000000000 */
[----:B------:R-:W-:Y:S01]  /*7420*/  PRMT R13, R25, 0x9910, RZ ;  /* 0x00009910190d7816 */ /* 0x000fe200000000ff */
[----:B------:R-:W-:Y:S01]  /*7430*/  IMAD.X R7, R12, 0x1, R5, P6 ;  /* 0x000000010c077824 */ /* 0x000fe200030e0605 */
[----:B------:R-:W-:Y:S01]  /*7440*/  @P2 STG.E.U8 desc[UR18][R10.64], R25 ;  /* 0x000000190a002986 */ /* 0x000fe2000c101112 */
[----:B------:R-:W-:-:S02]  /*7450*/  SHF.R.S32.HI R12, RZ, 0x1f, R72 ;  /* 0x0000001fff0c7819 */ /* 0x000fc40000011448 */
[----:B0-----:R-:W-:Y:S01]  /*7460*/  ISETP.GE.AND P2, PT, R8, UR4, PT ;  /* 0x0000000408007c0c */ /* 0x001fe2000bf46270 */
[----:B------:R0:W-:Y:S01]  /*7470*/  @P5 STG.E.U8 desc[UR18][R6.64], R89 ;  /* 0x0000005906005986 */ /* 0x0001e2000c101112 */
[----:B------:R-:W-:Y:S01]  /*7480*/  IADD3 R8, P6, PT, R72, R4, RZ ;  /* 0x0000000448087210 */ /* 0x000fe20007fde0ff */
[----:B------:R-:W3:Y:S01]  /*7490*/  LDCU UR4, c[0x0][0x39c] ;  /* 0x00007380ff0477ac */ /* 0x000ee20008000800 */
[----:B--2---:R-:W-:Y:S02]  /*74a0*/  ISETP.LT.AND P5, PT, R2, UR10, !P4 ;  /* 0x0000000a02007c0c */ /* 0x004fe4000e7a1270 */
[----:B----4-:R-:W-:Y:S01]  /*74b0*/  ISETP.LT.AND P4, PT, R3, UR6, !P4 ;  /* 0x0000000603007c0c */ /* 0x010fe2000e781270 */
[----:B------:R-:W-:Y:S01]  /*74c0*/  IMAD.X R9, R12, 0x1, R68, P6 ;  /* 0x000000010c097824 */ /* 0x000fe200030e0644 */
[----:B------:R-:W-:Y:S01]  /*74d0*/  PRMT R15, R89, 0x9910, RZ ;  /* 0x00009910590f7816 */ /* 0x000fe200000000ff */
[----:B------:R-:W2:Y:S01]  /*74e0*/  LDCU UR10, c[0x0][0x398] ;  /* 0x00007300ff0a77ac */ /* 0x000ea20008000800 */
[----:B------:R-:W-:-:S02]  /*74f0*/  SHF.R.S32.HI R13, RZ, 0x8, R13 ;  /* 0x00000008ff0d7819 */ /* 0x000fc4000001140d */
[----:B------:R-:W-:Y:S01]  /*7500*/  SHF.R.S32.HI R15, RZ, 0x8, R15 ;  /* 0x00000008ff0f7819 */ /* 0x000fe2000001140f */
[----:B------:R-:W4:Y:S01]  /*7510*/  LDCU UR6, c[0x0][0x39c] ;  /* 0x00007380ff0677ac */ /* 0x000f220008000800 */
[C---:B0-----:R-:W-:Y:S01]  /*7520*/  IADD3 R6, P6, PT, R72.reuse, R69, RZ ;  /* 0x0000004548067210 */ /* 0x041fe20007fde0ff */
[----:B------:R-:W-:Y:S01]  /*7530*/  VIADD R72, R72, UR21 ;  /* 0x0000001548487c36 */ /* 0x000fe20008000000 */
[----:B------:R-:W-:Y:S01]  /*7540*/  F2FP.SATFINITE.E5M2.F32.PACK_AB_MERGE_C R95, R95, R94, RZ ;  /* 0x0000005e5f5f723e */ /* 0x000fe200048060ff */
[----:B------:R0:W-:Y:S01]  /*7550*/  @P5 STG.E.U8 desc[UR18][R8.64], R13 ;  /* 0x0000000d08005986 */ /* 0x0001e2000c101112 */
[----:B------:R-:W-:Y:S01]  /*7560*/  ISETP.LT.AND P5, PT, R2, UR8, !P1 ;  /* 0x0000000802007c0c */ /* 0x000fe2000cfa1270 */
[----:B------:R-:W-:Y:S01]  /*7570*/  IMAD.X R7, R12, 0x1, R5, P6 ;  /* 0x000000010c077824 */ /* 0x000fe200030e0605 */
[----:B------:R-:W-:Y:S01]  /*7580*/  SHF.R.S32.HI R12, RZ, 0x1f, R72 ;  /* 0x0000001fff0c7819 */ /* 0x000fe20000011448 */
[----:B------:R-:W4:Y:S01]  /*7590*/  LDCU UR8, c[0x0][0x398] ;  /* 0x00007300ff0877ac */ /* 0x000f220008000800 */
[----:B------:R-:W-:-:S02]  /*75a0*/  F2FP.SATFINITE.E5M2.F32.PACK_AB_MERGE_C R33, R33, R32, RZ ;  /* 0x000000202121723e */ /* 0x000fc400048060ff */
[----:B------:R2:W-:Y:S01]  /*75b0*/  @P4 STG.E.U8 desc[UR18][R6.64], R15 ;  /* 0x0000000f06004986 */ /* 0x0005e2000c101112 */
[----:B-1----:R-:W-:Y:S01]  /*75c0*/  ISETP.LT.AND P4, PT, R3, UR12, !P1 ;  /* 0x0000000c03007c0c */ /* 0x002fe2000cf81270 */
[----:B------:R-:W1:Y:S01]  /*75d0*/  LDCU UR12, c[0x0][0x398] ;  /* 0x00007300ff0c77ac */ /* 0x000e620008000800 */
[CC--:B------:R-:W-:Y:S02]  /*75e0*/  IADD3 R10, P1, PT, R72.reuse, R4.reuse, RZ ;  /* 0x00000004480a7210 */ /* 0x0c0fe40007f3e0ff */
[C---:B0-----:R-:W-:Y:S01]  /*75f0*/  IADD3 R8, P6, PT, R72.reuse, R69, RZ ;  /* 0x0000004548087210 */ /* 0x041fe20007fde0ff */
[----:B------:R-:W-:Y:S01]  /*7600*/  VIADD R72, R72, UR21 ;  /* 0x0000001548487c36 */ /* 0x000fe20008000000 */
[----:B------:R-:W-:Y:S01]  /*7610*/  PRMT R13, R27, 0x9910, RZ ;  /* 0x000099101b0d7816 */ /* 0x000fe200000000ff */
[----:B------:R-:W-:Y:S01]  /*7620*/  IMAD.X R11, R12, 0x1, R68, P1 ;  /* 0x000000010c0b7824 */ /* 0x000fe200008e0644 */
[----:B---3--:R-:W-:Y:S01]  /*7630*/  ISETP.GE.AND P1, PT, R14, UR4, PT ;  /* 0x000000040e007c0c */ /* 0x008fe2000bf26270 */
[----:B------:R-:W0:Y:S01]  /*7640*/  LDCU UR4, c[0x0][0x39c] ;  /* 0x00007380ff0477ac */ /* 0x000e220008000800 */
[----:B------:R-:W-:Y:S01]  /*7650*/  IMAD.X R9, R12, 0x1, R5, P6 ;  /* 0x000000010c097824 */ /* 0x000fe200030e0605 */
[----:B------:R-:W-:Y:S01]  /*7660*/  SHF.R.S32.HI R12, RZ, 0x1f, R72 ;  /* 0x0000001fff0c7819 */ /* 0x000fe20000011448 */
[----:B------:R3:W-:Y:S01]  /*7670*/  @P5 STG.E.U8 desc[UR18][R10.64], R27 ;  /* 0x0000001b0a005986 */ /* 0x0007e2000c101112 */
[----:B--2---:R-:W-:Y:S01]  /*7680*/  ISETP.LT.AND P5, PT, R2, UR10, !P0 ;  /* 0x0000000a02007c0c */ /* 0x004fe2000c7a1270 */
[----:B------:R-:W-:Y:S01]  /*7690*/  VIADD R14, R0, 0x1b ;  /* 0x0000001b000e7836 */ /* 0x000fe20000000000 */
[----:B------:R-:W-:Y:S01]  /*76a0*/  PRMT R15, R91, 0x9910, RZ ;  /* 0x000099105b0f7816 */ /* 0x000fe200000000ff */
[----:B------:R2:W-:Y:S01]  /*76b0*/  @P4 STG.E.U8 desc[UR18][R8.64], R91 ;  /* 0x0000005b08004986 */ /* 0x0005e2000c101112 */
[----:B-----5:R-:W-:Y:S01]  /*76c0*/  ISETP.LT.AND P4, PT, R3, UR14, !P0 ;  /* 0x0000000e03007c0c */ /* 0x020fe2000c781270 */
[----:B------:R-:W5:Y:S01]  /*76d0*/  LDCU UR10, c[0x0][0x398] ;  /* 0x00007300ff0a77ac */ /* 0x000f620008000800 */
[----:B------:R-:W-:-:S02]  /*76e0*/  IADD3 R6, P0, PT, R72, R4, RZ ;  /* 0x0000000448067210 */ /* 0x000fc40007f1e0ff */
[----:B------:R-:W-:Y:S01]  /*76f0*/  SHF.R.S32.HI R13, RZ, 0x8, R13 ;  /* 0x00000008ff0d7819 */ /* 0x000fe2000001140d */
[----:B------:R-:W1:Y:S01]  /*7700*/  LDCU UR14, c[0x0][0x398] ;  /* 0x00007300ff0e77ac */ /* 0x000e620008000800 */
[----:B------:R-:W-:Y:S01]  /*7710*/  SHF.R.S32.HI R15, RZ, 0x8, R15 ;  /* 0x00000008ff0f7819 */ /* 0x000fe2000001140f */
[----:B------:R-:W-:Y:S01]  /*7720*/  IMAD.X R7, R12, 0x1, R68, P0 ;  /* 0x000000010c077824 */ /* 0x000fe200000e0644 */
[----:B------:R-:W-:Y:S01]  /*7730*/  F2FP.SATFINITE.E5M2.F32.PACK_AB_MERGE_C R97, R97, R96, RZ ;  /* 0x000000606161723e */ /* 0x000fe200048060ff */
[----:B---3--:R-:W-:Y:S01]  /*7740*/  VIADD R11, R0, 0x1c ;  /* 0x0000001c000b7836 */ /* 0x008fe20000000000 */
[----:B0-----:R-:W-:Y:S01]  /*7750*/  ISETP.GE.AND P0, PT, R14, UR4, PT ;  /* 0x000000040e007c0c */ /* 0x001fe2000bf06270 */
[----:B------:R-:W0:Y:S01]  /*7760*/  LDCU UR4, c[0x0][0x39c] ;  /* 0x00007380ff0477ac */ /* 0x000e220008000800 */
[C---:B--2---:R-:W-:Y:S01]  /*7770*/  IADD3 R8, P6, PT, R72.reuse, R69, RZ ;  /* 0x0000004548087210 */ /* 0x044fe20007fde0ff */
[----:B------:R-:W-:Y:S01]  /*7780*/  VIADD R72, R72, UR21 ;  /* 0x0000001548487c36 */ /* 0x000fe20008000000 */
[----:B------:R2:W-:Y:S01]  /*7790*/  @P5 STG.E.U8 desc[UR18][R6.64], R13 ;  /* 0x0000000d06005986 */ /* 0x0005e2000c101112 */
[----:B----4-:R-:W-:Y:S01]  /*77a0*/  ISETP.LT.AND P5, PT, R2, UR8, !P3 ;  /* 0x0000000802007c0c */ /* 0x010fe2000dfa1270 */
[----:B------:R-:W3:Y:S01]  /*77b0*/  LDCU UR8, c[0x0][0x398] ;  /* 0x00007300ff0877ac */ /* 0x000ee20008000800 */
[----:B------:R-:W-:Y:S01]  /*77c0*/  IMAD.X R9, R12, 0x1, R5, P6 ;  /* 0x000000010c097824 */ /* 0x000fe200030e0605 */
[----:B------:R-:W-:Y:S01]  /*77d0*/  SHF.R.S32.HI R12, RZ, 0x1f, R72 ;  /* 0x0000001fff0c7819 */ /* 0x000fe20000011448 */
[----:B------:R-:W-:Y:S01]  /*77e0*/  VIADD R14, R0, 0x1e ;  /* 0x0000001e000e7836 */ /* 0x000fe20000000000 */
[----:B------:R-:W-:-:S02]  /*77f0*/  IADD3 R10, P6, PT, R72, R4, RZ ;  /* 0x00000004480a7210 */ /* 0x000fc40007fde0ff */
[----:B------:R4:W-:Y:S01]  /*7800*/  @P4 STG.E.U8 desc[UR18][R8.64], R15 ;  /* 0x0000000f08004986 */ /* 0x0009e2000c101112 */
[----:B------:R-:W-:Y:S01]  /*7810*/  ISETP.GE.AND P4, PT, R11, UR6, PT ;  /* 0x000000060b007c0c */ /* 0x000fe2000bf86270 */
[----:B------:R-:W3:Y:S01]  /*7820*/  LDCU UR6, c[0x0][0x398] ;  /* 0x00007300ff0677ac */ /* 0x000ee20008000800 */
[----:B-1----:R-:W-:Y:S01]  /*7830*/  ISETP.LT.AND P3, PT, R3, UR12, !P3 ;  /* 0x0000000c03007c0c */ /* 0x002fe2000df61270 */
[----:B------:R-:W-:Y:S01]  /*7840*/  IMAD.X R11, R12, 0x1, R68, P6 ;  /* 0x000000010c0b7824 */ /* 0x000fe200030e0644 */
[C---:B--2---:R-:W-:Y:S01]  /*7850*/  IADD3 R6, P6, PT, R72.reuse, R69, RZ ;  /* 0x0000004548067210 */ /* 0x044fe20007fde0ff */
[----:B------:R-:W-:Y:S01]  /*7860*/  VIADD R72, R72, UR21 ;  /* 0x0000001548487c36 */ /* 0x000fe20008000000 */
[----:B------:R-:W1:Y:S01]  /*7870*/  LDCU UR12, c[0x0][0x398] ;  /* 0x00007300ff0c77ac */ /* 0x000e620008000800 */
[----:B------:R-:W-:Y:S01]  /*7880*/  PRMT R13, R29, 0x9910, RZ ;  /* 0x000099101d0d7816 */ /* 0x000fe200000000ff */
[----:B------:R-:W-:Y:S01]  /*7890*/  @P5 STG.E.U8 desc[UR18][R10.64], R29 ;  /* 0x0000001d0a005986 */ /* 0x000fe2000c101112 */
[----:B------:R-:W-:Y:S01]  /*78a0*/  IMAD.X R7, R12, 0x1, R5, P6 ;  /* 0x000000010c077824 */ /* 0x000fe200030e0605 */
[----:B------:R-:W-:Y:S01]  /*78b0*/  SHF.R.S32.HI R12, RZ, 0x1f, R72 ;  /* 0x0000001fff0c7819 */ /* 0x000fe20000011448 */
[----:B----4-:R-:W-:Y:S01]  /*78c0*/  VIADD R8, R0, 0x1d ;  /* 0x0000001d00087836 */ /* 0x010fe20000000000 */
[----:B------:R-:W-:-:S02]  /*78d0*/  PRMT R15, R93, 0x9910, RZ ;  /* 0x000099105d0f7816 */ /* 0x000fc400000000ff */
[----:B------:R-:W-:Y:S01]  /*78e0*/  SHF.R.S32.HI R13, RZ, 0x8, R13 ;  /* 0x00000008ff0d7819 */ /* 0x000fe2000001140d */
[----:B------:R2:W-:Y:S01]  /*78f0*/  @P3 STG.E.U8 desc[UR18][R6.64], R93 ;  /* 0x0000005d06003986 */ /* 0x0005e2000c101112 */
[----:B0-----:R-:W-:Y:S01]  /*7900*/  ISETP.GE.AND P5, PT, R8, UR4, PT ;  /* 0x0000000408007c0c */ /* 0x001fe2000bfa6270 */
[----:B------:R-:W0:Y:S01]  /*7910*/  LDCU UR4, c[0x0][0x39c] ;  /* 0x00007380ff0477ac */ /* 0x000e220008000800 */
[----:B------:R-:W-:Y:S02]  /*7920*/  IADD3 R8, P6, PT, R72, R4, RZ ;  /* 0x0000000448087210 */ /* 0x000fe40007fde0ff */
[----:B-----5:R-:W-:Y:S01]  /*7930*/  ISETP.LT.AND P3, PT, R2, UR10, !P2 ;  /* 0x0000000a02007c0c */ /* 0x020fe2000d761270 */
[----:B------:R-:W4:Y:S01]  /*7940*/  LDCU UR10, c[0x0][0x398] ;  /* 0x00007300ff0a77ac */ /* 0x000f220008000800 */
[----:B---3--:R-:W-:Y:S01]  /*7950*/  ISETP.LT.AND P2, PT, R3, UR6, !P2 ;  /* 0x0000000603007c0c */ /* 0x008fe2000d741270 */
[----:B------:R-:W-:Y:S01]  /*7960*/  IMAD.X R9, R12, 0x1, R68, P6 ;  /* 0x000000010c097824 */ /* 0x000fe200030e0644 */
[----:B------:R-:W-:Y:S01]  /*7970*/  SHF.R.S32.HI R15, RZ, 0x8, R15 ;  /* 0x00000008ff0f7819 */ /* 0x000fe2000001140f */
[----:B------:R-:W3:Y:S01]  /*7980*/  LDCU UR6, c[0x0][0x39c] ;  /* 0x00007380ff0677ac */ /* 0x000ee20008000800 */
[----:B------:R-:W-:-:S02]  /*7990*/  F2FP.SATFINITE.E5M2.F32.PACK_AB_MERGE_C R35, R35, R34, RZ ;  /* 0x000000222323723e */ /* 0x000fc400048060ff */
[C---:B--2---:R-:W-:Y:S01]  /*79a0*/  IADD3 R6, P6, PT, R72.reuse, R69, RZ ;  /* 0x0000004548067210 */ /* 0x044fe20007fde0ff */
[----:B------:R-:W-:Y:S01]  /*79b0*/  VIADD R72, R72, UR21 ;  /* 0x0000001548487c36 */ /* 0x000fe20008000000 */
[----:B------:R-:W-:Y:S02]  /*79c0*/  F2FP.SATFINITE.E5M2.F32.PACK_AB_MERGE_C R99, R99, R98, RZ ;  /* 0x000000626363723e */ /* 0x000fe400048060ff */
[----:B------:R-:W-:Y:S01]  /*79d0*/  F2FP.SATFINITE.E5M2.F32.PACK_AB_MERGE_C R37, R37, R36, RZ ;  /* 0x000000242525723e */ /* 0x000fe200048060ff */
[----:B------:R-:W-:Y:S01]  /*79e0*/  IMAD.X R7, R12, 0x1, R5, P6 ;  /* 0x000000010c077824 */ /* 0x000fe200030e0605 */
[----:B------:R2:W-:Y:S01]  /*79f0*/  @P3 STG.E.U8 desc[UR18][R8.64], R13 ;  /* 0x0000000d08003986 */ /* 0x0005e2000c101112 */
[----:B------:R-:W-:Y:S01]  /*7a00*/  ISETP.LT.AND P3, PT, R2, UR8, !P1 ;  /* 0x0000000802007c0c */ /* 0x000fe2000cf61270 */
[----:B------:R-:W5:Y:S01]  /*7a10*/  LDCU UR8, c[0x0][0x398] ;  /* 0x00007300ff0877ac */ /* 0x000f620008000800 */
[----:B------:R-:W-:Y:S01]  /*7a20*/  SHF.R.S32.HI R12, RZ, 0x1f, R72 ;  /* 0x0000001fff0c7819 */ /* 0x000fe20000011448 */
[----:B------:R3:W-:Y:S01]  /*7a30*/  @P2 STG.E.U8 desc[UR18][R6.64], R15 ;  /* 0x0000000f06002986 */ /* 0x0007e2000c101112 */
[----:B-1----:R-:W-:Y:S01]  /*7a40*/  ISETP.LT.AND P2, PT, R3, UR12, !P1 ;  /* 0x0000000c03007c0c */ /* 0x002fe2000cf41270 */
[----:B------:R-:W1:Y:S01]  /*7a50*/  LDCU UR12, c[0x0][0x398] ;  /* 0x00007300ff0c77ac */ /* 0x000e620008000800 */
[----:B------:R-:W-:-:S02]  /*7a60*/  IADD3 R10, P1, PT, R72, R4, RZ ;  /* 0x00000004480a7210 */ /* 0x000fc40007f3e0ff */
[----:B------:R-:W-:Y:S02]  /*7a70*/  F2FP.SATFINITE.E5M2.F32.PACK_AB_MERGE_C R101, R101, R100, RZ ;  /* 0x000000646565723e */ /* 0x000fe400048060ff */
[----:B------:R-:W-:Y:S01]  /*7a80*/  F2FP.SATFINITE.E5M2.F32.PACK_AB_MERGE_C R39, R39, R38, RZ ;  /* 0x000000262727723e */ /* 0x000fe200048060ff */
[----:B------:R-:W-:Y:S01]  /*7a90*/  IMAD.X R11, R12, 0x1, R68, P1 ;  /* 0x000000010c0b7824 */ /* 0x000fe200008e0644 */
[C---:B--2---:R-:W-:Y:S01]  /*7aa0*/  IADD3 R8, P6, PT, R72.reuse, R69, RZ ;  /* 0x0000004548087210 */ /* 0x044fe20007fde0ff */
[----:B------:R-:W-:Y:S01]  /*7ab0*/  VIADD R72, R72, UR21 ;  /* 0x0000001548487c36 */ /* 0x000fe20008000000 */
[----:B0-----:R-:W-:Y:S01]  /*7ac0*/  ISETP.GE.AND P1, PT, R14, UR4, PT ;  /* 0x000000040e007c0c */ /* 0x001fe2000bf26270 */
[----:B------:R-:W0:Y:S01]  /*7ad0*/  LDCU UR4, c[0x0][0x39c] ;  /* 0x00007380ff0477ac */ /* 0x000e220008000800 */
[----:B------:R2:W-:Y:S01]  /*7ae0*/  @P3 STG.E.U8 desc[UR18][R10.64], R31 ;  /* 0x0000001f0a003986 */ /* 0x0005e2000c101112 */
[----:B------:R-:W-:Y:S01]  /*7af0*/  IMAD.X R9, R12, 0x1, R5, P6 ;  /* 0x000000010c097824 */ /* 0x000fe200030e0605 */
[----:B----4-:R-:W-:Y:S01]  /*7b00*/  ISETP.LT.AND P3, PT, R2, UR10, !P0 ;  /* 0x0000000a02007c0c */ /* 0x010fe2000c761270 */
[----:B------:R-:W-:Y:S01]  /*7b10*/  VIADD R14, R0, 0x1f ;  /* 0x0000001f000e7836 */ /* 0x000fe20000000000 */
[----:B------:R-:W-:Y:S01]  /*7b20*/  SHF.R.S32.HI R12, RZ, 0x1f, R72 ;  /* 0x0000001fff0c7819 */ /* 0x000fe20000011448 */
[----:B------:R-:W4:Y:S01]  /*7b30*/  LDCU UR10, c[0x0][0x398] ;  /* 0x00007300ff0a77ac */ /* 0x000f220008000800 */
[----:B------:R0:W-:Y:S01]  /*7b40*/  @P2 STG.E.U8 desc[UR18][R8.64], R95 ;  /* 0x0000005f08002986 */ /* 0x0001e2000c101112 */
[----:B------:R-:W-:-:S02]  /*7b50*/  ISETP.LT.AND P2, PT, R3, UR14, !P0 ;  /* 0x0000000e03007c0c */ /* 0x000fc4000c741270 */
[-C--:B---3--:R-:W-:Y:S01]  /*7b60*/  IADD3 R6, P0, PT, R72, R4.reuse, RZ ;  /* 0x0000000448067210 */ /* 0x088fe20007f1e0ff */
[----:B------:R-:W3:Y:S01]  /*7b70*/  LDCU UR14, c[0x0][0x398] ;  /* 0x00007300ff0e77ac */ /* 0x000ee20008000800 */
[----:B------:R-:W-:Y:S01]  /*7b80*/  PRMT R13, R31, 0x9910, RZ ;  /* 0x000099101f0d7816 */ /* 0x000fe200000000ff */
[----:B--2---:R-:W-:Y:S01]  /*7b90*/  VIADD R11, R0, 0x20 ;  /* 0x00000020000b7836 */ /* 0x004fe20000000000 */
[----:B------:R-:W-:Y:S01]  /*7ba0*/  PRMT R15, R95, 0x9910, RZ ;  /* 0x000099105f0f7816 */ /* 0x000fe200000000ff */
[----:B------:R-:W-:Y:S01]  /*7bb0*/  IMAD.X R7, R12, 0x1, R68, P0 ;  /* 0x000000010c077824 */ /* 0x000fe200000e0644 */
[----:B------:R-:W-:Y:S02]  /*7bc0*/  SHF.R.S32.HI R13, RZ, 0x8, R13 ;  /* 0x00000008ff0d7819 */ /* 0x000fe4000001140d */
[----:B------:R-:W-:Y:S02]  /*7bd0*/  SHF.R.S32.HI R15, RZ, 0x8, R15 ;  /* 0x00000008ff0f7819 */ /* 0x000fe4000001140f */
[C---:B0-----:R-:W-:Y:S01]  /*7be0*/  IADD3 R8, P6, PT, R72.reuse, R69, RZ ;  /* 0x0000004548087210 */ /* 0x041fe20007fde0ff */
[----:B------:R-:W-:Y:S01]  /*7bf0*/  VIADD R72, R72, UR21 ;  /* 0x0000001548487c36 */ /* 0x000fe20008000000 */
[----:B------:R-:W-:Y:S01]  /*7c00*/  ISETP.GE.AND P0, PT, R14, UR4, PT ;  /* 0x000000040e007c0c */ /* 0x000fe2000bf06270 */
[----:B------:R-:W0:Y:S01]  /*7c10*/  LDCU UR4, c[0x0][0x39c] ;  /* 0x00007380ff0477ac */ /* 0x000e220008000800 */
[----:B------:R2:W-:Y:S01]  /*7c20*/  @P3 STG.E.U8 desc[UR18][R6.64], R13 ;  /* 0x0000000d06003986 */ /* 0x0005e2000c101112 */
[----:B------:R-:W-:Y:S01]  /*7c30*/  IMAD.X R9, R12, 0x1, R5, P6 ;  /* 0x000000010c097824 */ /* 0x000fe200030e0605 */
[----:B------:R-:W-:Y:S01]  /*7c40*/  SHF.R.S32.HI R12, RZ, 0x1f, R72 ;  /* 0x0000001fff0c7819 */ /* 0x000fe20000011448 */
[----:B------:R-:W-:Y:S01]  /*7c50*/  VIADD R14, R0, 0x22 ;  /* 0x00000022000e7836 */ /* 0x000fe20000000000 */
[----:B------:R-:W-:-:S02]  /*7c60*/  IADD3 R10, P3, PT, R72, R4, RZ ;  /* 0x00000004480a7210 */ /* 0x000fc40007f7e0ff */
[----:B------:R0:W-:Y:S01]  /*7c70*/  @P2 STG.E.U8 desc[UR18][R8.64], R15 ;  /* 0x0000000f08002986 */ /* 0x0001e2000c101112 */
[----:B------:R-:W-:Y:S01]  /*7c80*/  ISETP.GE.AND P2, PT, R11, UR6, PT ;  /* 0x000000060b007c0c */ /* 0x000fe2000bf46270 */
[----:B------:R-:W3:Y:S01]  /*7c90*/  LDCU UR6, c[0x0][0x398] ;  /* 0x00007300ff0677ac */ /* 0x000ee20008000800 */
[----:B-----5:R-:W-:Y:S01]  /*7ca0*/  ISETP.LT.AND P6, PT, R2, UR8, !P4 ;  /* 0x0000000802007c0c */ /* 0x020fe2000e7c1270 */
[----:B------:R-:W-:Y:S01]  /*7cb0*/  IMAD.X R11, R12, 0x1, R68, P3 ;  /* 0x000000010c0b7824 */ /* 0x000fe200018e0644 */
[----:B-1----:R-:W-:Y:S01]  /*7cc0*/  ISETP.LT.AND P4, PT, R3, UR12, !P4 ;  /* 0x0000000c03007c0c */ /* 0x002fe2000e781270 */
[----:B------:R-:W1:Y:S01]  /*7cd0*/  LDCU UR8, c[0x0][0x398] ;  /* 0x00007300ff0877ac */ /* 0x000e620008000800 */
[C---:B--2---:R-:W-:Y:S01]  /*7ce0*/  IADD3 R6, P3, PT, R72.reuse, R69, RZ ;  /* 0x0000004548067210 */ /* 0x044fe20007f7e0ff */
[----:B------:R-:W-:Y:S01]  /*7cf0*/  VIADD R72, R72, UR21 ;  /* 0x0000001548487c36 */ /* 0x000fe20008000000 */
[----:B------:R-:W-:Y:S01]  /*7d00*/  PRMT R13, R33, 0x9910, RZ ;  /* 0x00009910210d7816 */ /* 0x000fe200000000ff */
[----:B------:R-:W2:Y:S01]  /*7d10*/  LDCU UR12, c[0x0][0x398] ;  /* 0x00007300ff0c77ac */ /* 0x000ea20008000800 */
[----:B------:R-:W-:Y:S01]  /*7d20*/  F2FP.SATFINITE.E5M2.F32.PACK_AB_MERGE_C R103, R103, R102, RZ ;  /* 0x000000666767723e */ /* 0x000fe200048060ff */
[----:B0-----:R-:W-:Y:S01]  /*7d30*/  VIADD R8, R0, 0x21 ;  /* 0x0000002100087836 */ /* 0x001fe20000000000 */
[----:B------:R-:W-:Y:S01]  /*7d40*/  PRMT R15, R97, 0x9910, RZ ;  /* 0x00009910610f7816 */ /* 0x000fe200000000ff */
[----:B------:R-:W-:Y:S01]  /*7d50*/  IMAD.X R7, R12, 0x1, R5, P3 ;  /* 0x000000010c077824 */ /* 0x000fe200018e0605 */
[----:B------:R-:W-:Y:S01]  /*7d60*/  SHF.R.S32.HI R12, RZ, 0x1f, R72 ;  /* 0x0000001fff0c7819 */ /* 0x000fe20000011448 */
[----:B------:R-:W-:Y:S01]  /*7d70*/  @P6 STG.E.U8 desc[UR18][R10.64], R33 ;  /* 0x000000210a006986 */ /* 0x000fe2000c101112 */
[----:B------:R-:W-:Y:S01]  /*7d80*/  ISETP.GE.AND P3, PT, R8, UR4, PT ;  /* 0x0000000408007c0c */ /* 0x000fe2000bf66270 */
[----:B------:R-:W0:Y:S01]  /*7d90*/  LDCU UR4, c[0x0][0x39c] ;  /* 0x00007380ff0477ac */ /* 0x000e220008000800 */
[----:B------:R-:W-:Y:S01]  /*7da0*/  IADD3 R8, P6, PT, R72, R4, RZ ;  /* 0x0000000448087210 */ /* 0x000fe20007fde0ff */
[----:B------:R5:W-:Y:S01]  /*7db0*/  @P4 STG.E.U8 desc[UR18][R6.64], R97 ;  /* 0x0000006106004986 */ /* 0x000be2000c101112 */
[----:B----4-:R-:W-:Y:S01]  /*7dc0*/  ISETP.LT.AND P4, PT, R2, UR10, !P5 ;  /* 0x0000000a02007c0c */ /* 0x010fe2000ef81270 */
[----:B------:R-:W4:Y:S01]  /*7dd0*/  LDCU UR10, c[0x0][0x398] ;  /* 0x00007300ff0a77ac */ /* 0x000f220008000800 */
[----:B---3--:R-:W-:Y:S01]  /*7de0*/  ISETP.LT.AND P5, PT, R3, UR6, !P5 ;  /* 0x0000000603007c0c */ /* 0x008fe2000efa1270 */
[----:B------:R-:W-:Y:S01]  /*7df0*/  IMAD.X R9, R12, 0x1, R68, P6 ;  /* 0x000000010c097824 */ /* 0x000fe200030e0644 */
[----:B------:R-:W-:Y:S01]  /*7e00*/  SHF.R.S32.HI R13, RZ, 0x8, R13 ;  /* 0x00000008ff0d7819 */ /* 0x000fe2000001140d */
[----:B------:R-:W3:Y:S01]  /*7e10*/  LDCU UR6, c[0x0][0x39c] ;  /* 0x00007380ff0677ac */ /* 0x000ee20008000800 */
[----:B------:R-:W-:-:S02]  /*7e20*/  SHF.R.S32.HI R15, RZ, 0x8, R15 ;  /* 0x00000008ff0f7819 */ /* 0x000fc4000001140f */
[----:B------:R-:W-:Y:S02]  /*7e30*/  F2FP.SATFINITE.E5M2.F32.PACK_AB_MERGE_C R41, R41, R40, RZ ;  /* 0x000000282929723e */ /* 0x000fe400048060ff */
[----:B------:R-:W-:Y:S02]  /*7e40*/  F2FP.SATFINITE.E5M2.F32.PACK_AB_MERGE_C R105, R105, R104, RZ ;  /* 0x000000686969723e */ /* 0x000fe400048060ff */
[C---:B-----5:R-:W-:Y:S01]  /*7e50*/  IADD3 R6, P6, PT, R72.reuse, R69, RZ ;  /* 0x0000004548067210 */ /* 0x060fe20007fde0ff */
[----:B------:R-:W-:Y:S01]  /*7e60*/  VIADD R72, R72, UR21 ;  /* 0x0000001548487c36 */ /* 0x000fe20008000000 */
[----:B------:R5:W-:Y:S01]  /*7e70*/  @P4 STG.E.U8 desc[UR18][R8.64], R13 ;  /* 0x0000000d08004986 */ /* 0x000be2000c101112 */
[----:B--2---:R-:W-:Y:S01]  /*7e80*/  ISETP.LT.AND P4, PT, R3, UR12, !P1 ;  /* 0x0000000c03007c0c */ /* 0x004fe2000cf81270 */
[----:B------:R-:W2:Y:S01]  /*7e90*/  LDCU UR12, c[0x0][0x398] ;  /* 0x00007300ff0c77ac */ /* 0x000ea20008000800 */
[----:B------:R-:W-:Y:S01]  /*7ea0*/  IMAD.X R7, R12, 0x1, R5, P6 ;  /* 0x000000010c077824 */ /* 0x000fe200030e0605 */
[----:B------:R-:W-:-:S02]  /*7eb0*/  SHF.R.S32.HI R12, RZ, 0x1f, R72 ;  /* 0x0000001fff0c7819 */ /* 0x000fc40000011448 */
[----:B------:R-:W-:Y:S02]  /*7ec0*/  F2FP.SATFINITE.E5M2.F32.PACK_AB_MERGE_C R43, R43, R42, RZ ;  /* 0x0000002a2b2b723e */ /* 0x000fe400048060ff */
[----:B------:R2:W-:Y:S01]  /*7ed0*/  @P5 STG.E.U8 desc[UR18][R6.64], R15 ;  /* 0x0000000f06005986 */ /* 0x0005e2000c101112 */
[----:B-1----:R-:W-:Y:S01]  /*7ee0*/  ISETP.LT.AND P5, PT, R2, UR8, !P1 ;  /* 0x0000000802007c0c */ /* 0x002fe2000cfa1270 */
[----:B------:R-:W1:Y:S01]  /*7ef0*/  LDCU UR8, c[0x0][0x398] ;  /* 0x00007300ff0877ac */ /* 0x000e620008000800 */
[CC--:B------:R-:W-:Y:S02]  /*7f00*/  IADD3 R10, P1, PT, R72.reuse, R4.reuse, RZ ;  /* 0x00000004480a7210 */ /* 0x0c0fe40007f3e0ff */
[C---:B-----5:R-:W-:Y:S01]  /*7f10*/  IADD3 R8, P6, PT, R72.reuse, R69, RZ ;  /* 0x0000004548087210 */ /* 0x060fe20007fde0ff */
[----:B------:R-:W-:Y:S01]  /*7f20*/  VIADD R72, R72, UR21 ;  /* 0x0000001548487c36 */ /* 0x000fe20008000000 */
[----:B------:R-:W-:Y:S01]  /*7f30*/  PRMT R13, R35, 0x9910, RZ ;  /* 0x00009910230d7816 */ /* 0x000fe200000000ff */
[----:B------:R-:W-:Y:S01]  /*7f40*/  IMAD.X R11, R12, 0x1, R68, P1 ;  /* 0x000000010c0b7824 */ /* 0x000fe200008e0644 */
[----:B0-----:R-:W-:Y:S01]  /*7f50*/  ISETP.GE.AND P1, PT, R14, UR4, PT ;  /* 0x000000040e007c0c */ /* 0x001fe2000bf26270 */
[----:B------:R-:W0:Y:S01]  /*7f60*/  LDCU UR4, c[0x0][0x39c] ;  /* 0x00007380ff0477ac */ /* 0x000e220008000800 */
[----:B------:R-:W-:Y:S01]  /*7f70*/  IMAD.X R9, R12, 0x1, R5, P6 ;  /* 0x000000010c097824 */ /* 0x000fe200030e0605 */
[----:B------:R-:W-:Y:S01]  /*7f80*/  SHF.R.S32.HI R12, RZ, 0x1f, R72 ;  /* 0x0000001fff0c7819 */ /* 0x000fe20000011448 */
[----:B------:R-:W-:Y:S01]  /*7f90*/  VIADD R14, R0, 0x23 ;  /* 0x00000023000e7836 */ /* 0x000fe20000000000 */
[----:B------:R5:W-:Y:S01]  /*7fa0*/  @P5 STG.E.U8 desc[UR18][R10.64], R35 ;  /* 0x000000230a005986 */ /* 0x000be2000c101112 */
[----:B----4-:R-:W-:Y:S01]  /*7fb0*/  ISETP.LT.AND P5, PT, R2, UR10, !P0 ;  /* 0x0000000a02007c0c */ /* 0x010fe2000c7a1270 */
[----:B------:R-:W4:Y:S01]  /*7fc0*/  LDCU UR10, c[0x0][0x398] ;  /* 0x00007300ff0a77ac */ /* 0x000f220008000800 */
[----:B--2---:R-:W-:Y:S01]  /*7fd0*/  PRMT R15, R99, 0x9910, RZ ;  /* 0x00009910630f7816 */ /* 0x004fe200000000ff */
[----:B------:R2:W-:Y:S01]  /*7fe0*/  @P4 STG.E.U8 desc[UR18][R8.64], R99 ;  /* 0x0000006308004986 */ /* 0x0005e2000c101112 */
[----:B------:R-:W-:Y:S01]  /*7ff0*/  ISETP.LT.AND P4, PT, R3, UR14, !P0 ;  /* 0x0000000e03007c0c */ /* 0x000fe2000c781270 */
[----:B------:R-:W3:Y:S01]  /*8000*/  LDCU UR14, c[0x0][0x398] ;  /* 0x00007300ff0e77ac */ /* 0x000ee20008000800 */
[----:B------:R-:W-:-:S02]  /*8010*/  IADD3 R6, P0, PT, R72, R4, RZ ;  /* 0x0000000448067210 */ /* 0x000fc40007f1e0ff */
[----:B------:R-:W-:Y:S02]  /*8020*/  SHF.R.S32.HI R13, RZ, 0x8, R13 ;  /* 0x00000008ff0d7819 */ /* 0x000fe4000001140d */
[----:B------:R-:W-:Y:S01]  /*8030*/  SHF.R.S32.HI R15, RZ, 0x8, R15 ;  /* 0x00000008ff0f7819 */ /* 0x000fe2000001140f */
[----:B------:R-:W-:Y:S01]  /*8040*/  IMAD.X R7, R12, 0x1, R68, P0 ;  /* 0x000000010c077824 */ /* 0x000fe200000e0644 */
[----:B------:R-:W-:Y:S01]  /*8050*/  F2FP.SATFINITE.E5M2.F32.PACK_AB_MERGE_C R107, R107, R106, RZ ;  /* 0x0000006a6b6b723e */ /* 0x000fe200048060ff */
[----:B-----5:R-:W-:Y:S01]  /*8060*/  VIADD R11, R0, 0x24 ;  /* 0x00000024000b7836 */ /* 0x020fe20000000000 */
[----:B0-----:R-:W-:Y:S01]  /*8070*/  ISETP.GE.AND P0, PT, R14, UR4, PT ;  /* 0x000000040e007c0c */ /* 0x001fe2000bf06270 */
[----:B------:R-:W0:Y:S01]  /*8080*/  LDCU UR4, c[0x0][0x39c] ;  /* 0x00007380ff0477ac */ /* 0x000e220008000800 */
[C---:B--2---:R-:W-:Y:S01]  /*8090*/  IADD3 R8, P6, PT, R72.reuse, R69, RZ ;  /* 0x0000004548087210 */ /* 0x044fe20007fde0ff */
[----:B------:R-:W-:Y:S01]  /*80a0*/  VIADD R72, R72, UR21 ;  /* 0x0000001548487c36 */ /* 0x000fe20008000000 */
[----:B------:R2:W-:Y:S01]  /*80b0*/  @P5 STG.E.U8 desc[UR18][R6.64], R13 ;  /* 0x0000000d06005986 */ /* 0x0005e2000c101112 */
[----:B-1----:R-:W-:Y:S01]  /*80c0*/  ISETP.LT.AND P5, PT, R2, UR8, !P2 ;  /* 0x0000000802007c0c */ /* 0x002fe2000d7a1270 */
[----:B------:R-:W1:Y:S01]  /*80d0*/  LDCU UR8, c[0x0][0x398] ;  /* 0x00007300ff0877ac */ /* 0x000e620008000800 */
[----:B------:R-:W-:Y:S01]  /*80e0*/  IMAD.X R9, R12, 0x1, R5, P6 ;  /* 0x000000010c097824 */ /* 0x000fe200030e0605 */
[----:B------:R-:W-:Y:S01]  /*80f0*/  SHF.R.S32.HI R12, RZ, 0x1f, R72 ;  /* 0x0000001fff0c7819 */ /* 0x000fe20000011448 */
[----:B------:R-:W-:Y:S01]  /*8100*/  VIADD R14, R0, 0x26 ;  /* 0x00000026000e7836 */ /* 0x000fe20000000000 */
[----:B------:R-:W-:Y:S01]  /*8110*/  ISETP.LT.AND P6, PT, R3, UR12, !P2 ;  /* 0x0000000c03007c0c */ /* 0x000fe2000d7c1270 */
[----:B------:R-:W5:Y:S01]  /*8120*/  LDCU UR12, c[0x0][0x398] ;  /* 0x00007300ff0c77ac */ /* 0x000f620008000800 */
[----:B------:R0:W-:Y:S01]  /*8130*/  @P4 STG.E.U8 desc[UR18][R8.64], R15 ;  /* 0x0000000f08004986 */ /* 0x0001e2000c101112 */
[----:B------:R-:W-:-:S02]  /*8140*/  IADD3 R10, P4, PT, R72, R4, RZ ;  /* 0x00000004480a7210 */ /* 0x000fc40007f9e0ff */
[----:B---3--:R-:W-:Y:S01]  /*8150*/  ISETP.GE.AND P2, PT, R11, UR6, PT ;  /* 0x000000060b007c0c */ /* 0x008fe2000bf46270 */
[----:B------:R-:W3:Y:S01]  /*8160*/  LDCU UR6, c[0x0][0x398] ;  /* 0x00007300ff0677ac */ /* 0x000ee20008000800 */
[----:B--2---:R-:W-:Y:S01]  /*8170*/  PRMT R13, R37, 0x9910, RZ ;  /* 0x00009910250d7816 */ /* 0x004fe200000000ff */
[----:B------:R-:W-:Y:S01]  /*8180*/  IMAD.X R11, R12, 0x1, R68, P4 ;  /* 0x000000010c0b7824 */ /* 0x000fe200020e0644 */
[C---:B------:R-:W-:Y:S01]  /*8190*/  IADD3 R6, P4, PT, R72.reuse, R69, RZ ;  /* 0x0000004548067210 */ /* 0x040fe20007f9e0ff */
[----:B------:R-:W-:Y:S01]  /*81a0*/  VIADD R72, R72, UR21 ;  /* 0x0000001548487c36 */ /* 0x000fe20008000000 */
[----:B------:R-:W-:Y:S02]  /*81b0*/  SHF.R.S32.HI R13, RZ, 0x8, R13 ;  /* 0x00000008ff0d7819 */ /* 0x000fe4000001140d */
[----:B------:R-:W-:Y:S01]  /*81c0*/  @P5 STG.E.U8 desc[UR18][R10.64], R37 ;  /* 0x000000250a005986 */ /* 0x000fe2000c101112 */
[----:B0-----:R-:W-:Y:S01]  /*81d0*/  VIADD R8, R0, 0x25 ;  /* 0x0000002500087836 */ /* 0x001fe20000000000 */
[----:B----4-:R-:W-:Y:S01]  /*81e0*/  ISETP.LT.AND P5, PT, R2, UR10, !P3 ;  /* 0x0000000a02007c0c */ /* 0x010fe2000dfa1270 */
[----:B------:R-:W-:Y:S01]  /*81f0*/  IMAD.X R7, R12, 0x1, R5, P4 ;  /* 0x000000010c077824 */ /* 0x000fe200020e0605 */
[----:B------:R-:W-:Y:S01]  /*8200*/  SHF.R.S32.HI R12, RZ, 0x1f, R72 ;  /* 0x0000001fff0c7819 */ /* 0x000fe20000011448 */
[----:B------:R-:W0:Y:S01]  /*8210*/  LDCU UR10, c[0x0][0x398] ;  /* 0x00007300ff0a77ac */ /* 0x000e220008000800 */
[----:B------:R-:W-:-:S02]  /*8220*/  ISETP.GE.AND P4, PT, R8, UR4, PT ;  /* 0x0000000408007c0c */ /* 0x000fc4000bf86270 */
[----:B------:R2:W-:Y:S01]  /*8230*/  @P6 STG.E.U8 desc[UR18][R6.64], R101 ;  /* 0x0000006506006986 */ /* 0x0005e2000c101112 */
[----:B------:R-:W-:Y:S01]  /*8240*/  IADD3 R8, P6, PT, R72, R4, RZ ;  /* 0x0000000448087210 */ /* 0x000fe20007fde0ff */
[----:B------:R-:W4:Y:S01]  /*8250*/  LDCU UR4, c[0x0][0x39c] ;  /* 0x00007380ff0477ac */ /* 0x000f220008000800 */
[----:B---3--:R-:W-:Y:S02]  /*8260*/  ISETP.LT.AND P3, PT, R3, UR6, !P3 ;  /* 0x0000000603007c0c */ /* 0x008fe4000df61270 */
[----:B------:R-:W-:Y:S01]  /*8270*/  PRMT R15, R101, 0x9910, RZ ;  /* 0x00009910650f7816 */ /* 0x000fe200000000ff */
[----:B------:R-:W-:Y:S01]  /*8280*/  IMAD.X R9, R12, 0x1, R68, P6 ;  /* 0x000000010c097824 */ /* 0x000fe200030e0644 */
[----:B------:R-:W3:Y:S01]  /*8290*/  LDCU UR6, c[0x0][0x39c] ;  /* 0x00007380ff0677ac */ /* 0x000ee20008000800 */
[----:B------:R-:W-:Y:S02]  /*82a0*/  PRMT R17, R107, 0x9910, RZ ;  /* 0x000099106b117816 */ /* 0x000fe400000000ff */
[----:B------:R-:W-:Y:S01]  /*82b0*/  SHF.R.S32.HI R15, RZ, 0x8, R15 ;  /* 0x00000008ff0f7819 */ /* 0x000fe2000001140f */
[----:B------:R0:W-:Y:S01]  /*82c0*/  @P5 STG.E.U8 desc[UR18][R8.64], R13 ;  /* 0x0000000d08005986 */ /* 0x0001e2000c101112 */
[C---:B--2---:R-:W-:Y:S01]  /*82d0*/  IADD3 R6, P6, PT, R72.reuse, R69, RZ ;  /* 0x0000004548067210 */ /* 0x044fe20007fde0ff */
[----:B------:R-:W-:Y:S01]  /*82e0*/  VIADD R72, R72, UR21 ;  /* 0x0000001548487c36 */ /* 0x000fe20008000000 */
[----:B-1----:R-:W-:Y:S01]  /*82f0*/  ISETP.LT.AND P5, PT, R2, UR8, !P1 ;  /* 0x0000000802007c0c */ /* 0x002fe2000cfa1270 */
[----:B------:R-:W1:Y:S01]  /*8300*/  LDCU UR8, c[0x0][0x398] ;  /* 0x00007300ff0877ac */ /* 0x000e620008000800 */
[----:B------:R-:W-:Y:S01]  /*8310*/  SHF.R.S32.HI R17, RZ, 0x8, R17 ;  /* 0x00000008ff117819 */ /* 0x000fe20000011411 */
[----:B------:R-:W-:Y:S01]  /*8320*/  IMAD.X R7, R12, 0x1, R5, P6 ;  /* 0x000000010c077824 */ /* 0x000fe200030e0605 */
[----:B------:R-:W-:-:S02]  /*8330*/  SHF.R.S32.HI R12, RZ, 0x1f, R72 ;  /* 0x0000001fff0c7819 */ /* 0x000fc40000011448 */
[----:B------:R-:W-:Y:S02]  /*8340*/  F2FP.SATFINITE.E5M2.F32.PACK_AB_MERGE_C R45, R45, R44, RZ ;  /* 0x0000002c2d2d723e */ /* 0x000fe400048060ff */
[----:B------:R2:W-:Y:S01]  /*8350*/  @P3 STG.E.U8 desc[UR18][R6.64], R15 ;  /* 0x0000000f06003986 */ /* 0x0005e2000c101112 */
[----:B-----5:R-:W-:Y:S01]  /*8360*/  ISETP.LT.AND P3, PT, R3, UR12, !P1 ;  /* 0x0000000c03007c0c */ /* 0x020fe2000cf61270 */
[----:B------:R-:W5:Y:S01]  /*8370*/  LDCU UR12, c[0x0][0x398] ;  /* 0x00007300ff0c77ac */ /* 0x000f620008000800 */
[CC--:B------:R-:W-:Y:S02]  /*8380*/  IADD3 R10, P1, PT, R72.reuse, R4.reuse, RZ ;  /* 0x00000004480a7210 */ /* 0x0c0fe40007f3e0ff */
[C---:B0-----:R-:W-:Y:S01]  /*8390*/  IADD3 R8, P6, PT, R72.reuse, R69, RZ ;  /* 0x0000004548087210 */ /* 0x041fe20007fde0ff */
[----:B------:R-:W-:Y:S01]  /*83a0*/  VIADD R72, R72, UR21 ;  /* 0x0000001548487c36 */ /* 0x000fe20008000000 */
[----:B------:R-:W-:Y:S01]  /*83b0*/  PRMT R13, R39, 0x9910, RZ ;  /* 0x00009910270d7816 */ /* 0x000fe200000000ff */
[----:B------:R-:W-:Y:S01]  /*83c0*/  IMAD.X R11, R12, 0x1, R68, P1 ;  /* 0x000000010c0b7824 */ /* 0x000fe200008e0644 */
[----:B----4-:R-:W-:Y:S01]  /*83d0*/  ISETP.GE.AND P1, PT, R14, UR4, PT ;  /* 0x000000040e007c0c */ /* 0x010fe2000bf26270 */
[----:B------:R-:W0:Y:S01]  /*83e0*/  LDCU UR4, c[0x0][0x39c] ;  /* 0x00007380ff0477ac */ /* 0x000e220008000800 */
[----:B------:R-:W-:Y:S01]  /*83f0*/  IMAD.X R9, R12, 0x1, R5, P6 ;  /* 0x000000010c097824 */ /* 0x000fe200030e0605 */
[----:B------:R-:W-:Y:S01]  /*8400*/  SHF.R.S32.HI R12, RZ, 0x1f, R72 ;  /* 0x0000001fff0c7819 */ /* 0x000fe20000011448 */
[----:B------:R4:W-:Y:S01]  /*8410*/  @P5 STG.E.U8 desc[UR18][R10.64], R39 ;  /* 0x000000270a005986 */ /* 0x0009e2000c101112 */
[----:B------:R-:W-:Y:S01]  /*8420*/  ISETP.LT.AND P5, PT, R2, UR10, !P0 ;  /* 0x0000000a02007c0c */ /* 0x000fe2000c7a1270 */
[----:B------:R-:W-:Y:S01]  /*8430*/  VIADD R14, R0, 0x27 ;  /* 0x00000027000e7836 */ /* 0x000fe20000000000 */
[----:B--2---:R-:W-:Y:S01]  /*8440*/  PRMT R15, R103, 0x9910, RZ ;  /* 0x00009910670f7816 */ /* 0x004fe200000000ff */
[----:B------:R2:W-:Y:S01]  /*8450*/  @P3 STG.E.U8 desc[UR18][R8.64], R103 ;  /* 0x0000006708003986 */ /* 0x0005e2000c101112 */
[----:B------:R-:W-:Y:S01]  /*8460*/  ISETP.LT.AND P3, PT, R3, UR14, !P0 ;  /* 0x0000000e03007c0c */ /* 0x000fe2000c761270 */
[----:B------:R-:W3:Y:S01]  /*8470*/  LDCU UR10, c[0x0][0x398] ;  /* 0x00007300ff0a77ac */ /* 0x000ee20008000800 */
[----:B------:R-:W-:-:S02]  /*8480*/  IADD3 R6, P0, PT, R72, R4, RZ ;  /* 0x0000000448067210 */ /* 0x000fc40007f1e0ff */
[----:B------:R-:W-:Y:S01]  /*8490*/  SHF.R.S32.HI R13, RZ, 0x8, R13 ;  /* 0x00000008ff0d7819 */ /* 0x000fe2000001140d */
[----:B------:R-:W3:Y:S01]  /*84a0*/  LDCU UR14, c[0x0][0x398] ;  /* 0x00007300ff0e77ac */ /* 0x000ee20008000800 */
[----:B------:R-:W-:Y:S01]  /*84b0*/  SHF.R.S32.HI R15, RZ, 0x8, R15 ;  /* 0x00000008ff0f7819 */ /* 0x000fe2000001140f */
[----:B------:R-:W-:Y:S01]  /*84c0*/  IMAD.X R7, R12, 0x1, R68, P0 ;  /* 0x000000010c077824 */ /* 0x000fe200000e0644 */
[----:B------:R-:W-:Y:S01]  /*84d0*/  F2FP.SATFINITE.E5M2.F32.PACK_AB_MERGE_C R109, R109, R108, RZ ;  /* 0x0000006c6d6d723e */ /* 0x000fe200048060ff */
[----:B----4-:R-:W-:Y:S01]  /*84e0*/  VIADD R11, R0, 0x28 ;  /* 0x00000028000b7836 */ /* 0x010fe20000000000 */
        /* <DEDUP_REMOVED lines=10> */
[----:B-----5:R-:W-:Y:S01]  /*8590*/  ISETP.LT.AND P6, PT, R3, UR12, !P2 ;  /* 0x0000000c03007c0c */ /* 0x020fe2000d7c1270 */
[----:B------:R-:W4:Y:S01]  /*85a0*/  LDCU UR12, c[0x0][0x398] ;  /* 0x00007300ff0c77ac */ /* 0x000f220008000800 */
        /* <DEDUP_REMOVED lines=10> */
[----:B-----5:R-:W-:Y:S01]  /*8650*/  VIADD R8, R0, 0x29 ;  /* 0x0000002900087836 */ /* 0x020fe20000000000 */
[----:B------:R-:W-:Y:S01]  /*8660*/  ISETP.LT.AND P5, PT, R2, UR10, !P4 ;  /* 0x0000000a02007c0c */ /* 0x000fe2000e7a1270 */
[----:B------:R-:W-:Y:S01]  /*8670*/  IMAD.X R7, R12, 0x1, R5, P3 ;  /* 0x000000010c077824 */ /* 0x000fe200018e0605 */
[----:B------:R-:W-:Y:S01]  /*8680*/  SHF.R.S32.HI R12, RZ, 0x1f, R72 ;  /* 0x0000001fff0c7819 */ /* 0x000fe20000011448 */
[----:B------:R-:W2:Y:S01]  /*8690*/  LDCU UR10, c[0x0][0x398] ;  /* 0x00007300ff0a77ac */ /* 0x000ea20008000800 */
[----:B0-----:R-:W-:-:S02]  /*86a0*/  ISETP.GE.AND P3, PT, R8, UR4, PT ;  /* 0x0000000408007c0c */ /* 0x001fc4000bf66270 */
[----:B------:R0:W-:Y:S01]  /*86b0*/  @P6 STG.E.U8 desc[UR18][R6.64], R105 ;  /* 0x0000006906006986 */ /* 0x0001e2000c101112 */
[----:B------:R-:W-:Y:S01]  /*86c0*/  IADD3 R8, P6, PT, R72, R4, RZ ;  /* 0x0000000448087210 */ /* 0x000fe20007fde0ff */
[----:B------:R-:W5:Y:S01]  /*86d0*/  LDCU UR4, c[0x0][0x39c] ;  /* 0x00007380ff0477ac */ /* 0x000f620008000800 */
[----:B---3--:R-:W-:Y:S02]  /*86e0*/  ISETP.LT.AND P4, PT, R3, UR6, !P4 ;  /* 0x0000000603007c0c */ /* 0x008fe4000e781270 */
[----:B------:R-:W-:Y:S01]  /*86f0*/  PRMT R15, R105, 0x9910, RZ ;  /* 0x00009910690f7816 */ /* 0x000fe200000000ff */
[----:B------:R-:W-:Y:S01]  /*8700*/  IMAD.X R9, R12, 0x1, R68, P6 ;  /* 0x000000010c097824 */ /* 0x000fe200030e0644 */
[----:B------:R-:W3:Y:S01]  /*8710*/  LDCU UR6, c[0x0][0x39c] ;  /* 0x00007380ff0677ac */ /* 0x000ee20008000800 */
[----:B------:R-:W-:Y:S02]  /*8720*/  F2FP.SATFINITE.E5M2.F32.PACK_AB_MERGE_C R47, R47, R46, RZ ;  /* 0x0000002e2f2f723e */ /* 0x000fe400048060ff */
[----:B------:R-:W-:Y:S01]  /*8730*/  SHF.R.S32.HI R15, RZ, 0x8, R15 ;  /* 0x00000008ff0f7819 */ /* 0x000fe2000001140f */
[----:B------:R2:W-:Y:S01]  /*8740*/  @P5 STG.E.U8 desc[UR18][R8.64], R13 ;  /* 0x0000000d08005986 */ /* 0x0005e2000c101112 */
[C---:B0-----:R-:W-:Y:S01]  /*8750*/  IADD3 R6, P6, PT, R72.reuse, R69, RZ ;  /* 0x0000004548067210 */ /* 0x041fe20007fde0ff */
[----:B------:R-:W-:Y:S01]  /*8760*/  VIADD R72, R72, UR21 ;  /* 0x0000001548487c36 */ /* 0x000fe20008000000 */
[----:B-1----:R-:W-:Y:S01]  /*8770*/  ISETP.LT.AND P5, PT, R2, UR8, !P1 ;  /* 0x0000000802007c0c */ /* 0x002fe2000cfa1270 */
[----:B------:R-:W0:Y:S01]  /*8780*/  LDCU UR8, c[0x0][0x398] ;  /* 0x00007300ff0877ac */ /* 0x000e220008000800 */
[----:B------:R-:W-:Y:S01]  /*8790*/  F2FP.SATFINITE.E5M2.F32.PACK_AB_MERGE_C R111, R111, R110, RZ ;  /* 0x0000006e6f6f723e */ /* 0x000fe200048060ff */
[----:B------:R-:W-:Y:S01]  /*87a0*/  IMAD.X R7, R12, 0x1, R5, P6 ;  /* 0x000000010c077824 */ /* 0x000fe200030e0605 */
[----:B------:R-:W-:-:S02]  /*87b0*/  SHF.R.S32.HI R12, RZ, 0x1f, R72 ;  /* 0x0000001fff0c7819 */ /* 0x000fc40000011448 */
[----:B------:R-:W-:Y:S02]  /*87c0*/  F2FP.SATFINITE.E5M2.F32.PACK_AB_MERGE_C R49, R49, R48, RZ ;  /* 0x000000303131723e */ /* 0x000fe400048060ff */
[----:B------:R1:W-:Y:S01]  /*87d0*/  @P4 STG.E.U8 desc[UR18][R6.64], R15 ;  /* 0x0000000f06004986 */ /* 0x0003e2000c101112 */
[----:B----4-:R-:W-:Y:S01]  /*87e0*/  ISETP.LT.AND P4, PT, R3, UR12, !P1 ;  /* 0x0000000c03007c0c */ /* 0x010fe2000cf81270 */
[----:B------:R-:W4:Y:S01]  /*87f0*/  LDCU UR12, c[0x0][0x398] ;  /* 0x00007300ff0c77ac */ /* 0x000f220008000800 */
[----:B------:R-:W-:Y:S01]  /*8800*/  IADD3 R10, P1, PT, R72, R4, RZ ;  /* 0x00000004480a7210 */ /* 0x000fe20007f3e0ff */
[----:B--2---:R-:W-:Y:S01]  /*8810*/  VIADD R13, R0, 0x2b ;  /* 0x0000002b000d7836 */ /* 0x004fe20000000000 */
[C---:B------:R-:W-:Y:S01]  /*8820*/  IADD3 R8, P6, PT, R72.reuse, R69, RZ ;  /* 0x0000004548087210 */ /* 0x040fe20007fde0ff */
[----:B------:R-:W-:Y:S01]  /*8830*/  VIADD R72, R72, UR21 ;  /* 0x0000001548487c36 */ /* 0x000fe20008000000 */
[----:B------:R-:W-:Y:S01]  /*8840*/  F2FP.SATFINITE.E5M2.F32.PACK_AB_MERGE_C R113, R113, R112, RZ ;  /* 0x000000707171723e */ /* 0x000fe200048060ff */
[----:B------:R-:W-:Y:S01]  /*8850*/  IMAD.X R11, R12, 0x1, R68, P1 ;  /* 0x000000010c0b7824 */ /* 0x000fe200008e0644 */
[----:B-----5:R-:W-:Y:S01]  /*8860*/  ISETP.GE.AND P1, PT, R14, UR4, PT ;  /* 0x000000040e007c0c */ /* 0x020fe2000bf26270 */
[----:B------:R-:W-:Y:S01]  /*8870*/  IMAD.X R9, R12, 0x1, R5, P6 ;  /* 0x000000010c097824 */ /* 0x000fe200030e0605 */
[----:B------:R-:W2:Y:S01]  /*8880*/  LDCU UR4, c[0x0][0x39c] ;  /* 0x00007380ff0477ac */ /* 0x000ea20008000800 */
[----:B------:R-:W-:Y:S01]  /*8890*/  SHF.R.S32.HI R12, RZ, 0x1f, R72 ;  /* 0x0000001fff0c7819 */ /* 0x000fe20000011448 */
[----:B------:R-:W-:Y:S01]  /*88a0*/  @P5 STG.E.U8 desc[UR18][R10.64], R43 ;  /* 0x0000002b0a005986 */ /* 0x000fe2000c101112 */
[----:B------:R-:W-:Y:S01]  /*88b0*/  ISETP.LT.AND P5, PT, R2, UR10, !P0 ;  /* 0x0000000a02007c0c */ /* 0x000fe2000c7a1270 */
[----:B------:R-:W5:Y:S01]  /*88c0*/  LDCU UR10, c[0x0][0x398] ;  /* 0x00007300ff0a77ac */ /* 0x000f620008000800 */
[----:B-1----:R-:W-:Y:S01]  /*88d0*/  PRMT R15, R43, 0x9910, RZ ;  /* 0x000099102b0f7816 */ /* 0x002fe200000000ff */
[----:B------:R1:W-:Y:S01]  /*88e0*/  @P4 STG.E.U8 desc[UR18][R8.64], R107 ;  /* 0x0000006b08004986 */ /* 0x0003e2000c101112 */
[----:B------:R-:W-:Y:S01]  /*88f0*/  ISETP.LT.AND P4, PT, R3, UR14, !P0 ;  /* 0x0000000e03007c0c */ /* 0x000fe2000c781270 */
[----:B------:R-:W3:Y:S01]  /*8900*/  LDCU UR14, c[0x0][0x398] ;  /* 0x00007300ff0e77ac */ /* 0x000ee20008000800 */
[----:B------:R-:W-:Y:S01]  /*8910*/  IADD3 R6, P0, PT, R72, R4, RZ ;  /* 0x0000000448067210 */ /* 0x000fe20007f1e0ff */
[----:B------:R-:W-:Y:S01]  /*8920*/  VIADD R14, R0, 0x2c ;  /* 0x0000002c000e7836 */ /* 0x000fe20000000000 */
[----:B------:R-:W-:-:S02]  /*8930*/  SHF.R.S32.HI R15, RZ, 0x8, R15 ;  /* 0x00000008ff0f7819 */ /* 0x000fc4000001140f */
[----:B------:R-:W-:Y:S01]  /*8940*/  F2FP.SATFINITE.E5M2.F32.PACK_AB_MERGE_C R51, R51, R50, RZ ;  /* 0x000000323333723e */ /* 0x000fe200048060ff */
[----:B------:R-:W-:Y:S01]  /*8950*/  IMAD.X R7, R12, 0x1, R68, P0 ;  /* 0x000000010c077824 */ /* 0x000fe200000e0644 */
[----:B------:R-:W-:Y:S02]  /*8960*/  F2FP.SATFINITE.E5M2.F32.PACK_AB_MERGE_C R115, R115, R114, RZ ;  /* 0x000000727373723e */ /* 0x000fe400048060ff */
[----:B------:R-:W-:Y:S02]  /*8970*/  F2FP.SATFINITE.E5M2.F32.PACK_AB_MERGE_C R53, R53, R52, RZ ;  /* 0x000000343535723e */ /* 0x000fe400048060ff */
[C---:B-1----:R-:W-:Y:S01]  /*8980*/  IADD3 R8, P6, PT, R72.reuse, R69, RZ ;  /* 0x0000004548087210 */ /* 0x042fe20007fde0ff */
[----:B------:R-:W-:Y:S01]  /*8990*/  VIADD R72, R72, UR21 ;  /* 0x0000001548487c36 */ /* 0x000fe20008000000 */
[----:B------:R1:W-:Y:S01]  /*89a0*/  @P5 STG.E.U8 desc[UR18][R6.64], R15 ;  /* 0x0000000f06005986 */ /* 0x0003e2000c101112 */
[----:B0-----:R-:W-:Y:S01]  /*89b0*/  ISETP.LT.AND P5, PT, R2, UR8, !P2 ;  /* 0x0000000802007c0c */ /* 0x001fe2000d7a1270 */
[----:B------:R-:W0:Y:S01]  /*89c0*/  LDCU UR8, c[0x0][0x398] ;  /* 0x00007300ff0877ac */ /* 0x000e220008000800 */
[----:B------:R-:W-:Y:S01]  /*89d0*/  IMAD.X R9, R12, 0x1, R5, P6 ;  /* 0x000000010c097824 */ /* 0x000fe200030e0605 */
[----:B--2---:R-:W-:-:S02]  /*89e0*/  ISETP.GE.AND P0, PT, R13, UR4, PT ;  /* 0x000000040d007c0c */ /* 0x004fc4000bf06270 */
[----:B------:R-:W-:Y:S01]  /*89f0*/  SHF.R.S32.HI R13, RZ, 0x1f, R72 ;  /* 0x0000001fff0d7819 */ /* 0x000fe20000011448 */
[----:B------:R-:W2:Y:S01]  /*8a00*/  LDCU UR4, c[0x0][0x39c] ;  /* 0x00007380ff0477ac */ /* 0x000ea20008000800 */
[----:B------:R0:W-:Y:S01]  /*8a10*/  @P4 STG.E.U8 desc[UR18][R8.64], R17 ;  /* 0x0000001108004986 */ /* 0x0001e2000c101112 */
[CC--:B------:R-:W-:Y:S02]  /*8a20*/  IADD3 R10, P4, PT, R72.reuse, R4.reuse, RZ ;  /* 0x00000004480a7210 */ /* 0x0c0fe40007f9e0ff */
[----:B----4-:R-:W-:Y:S01]  /*8a30*/  ISETP.LT.AND P2, PT, R3, UR12, !P2 ;  /* 0x0000000c03007c0c */ /* 0x010fe2000d741270 */
[----:B------:R-:W4:Y:S01]  /*8a40*/  LDCU UR12, c[0x0][0x398] ;  /* 0x00007300ff0c77ac */ /* 0x000f220008000800 */
[----:B------:R-:W-:Y:S01]  /*8a50*/  IADD3 R12, P6, PT, R72, R69, RZ ;  /* 0x00000045480c7210 */ /* 0x000fe20007fde0ff */
[C---:B------:R-:W-:Y:S01]  /*8a60*/  IMAD.X R11, R13.reuse, 0x1, R68, P4 ;  /* 0x000000010d0b7824 */ /* 0x040fe200020e0644 */
[----:B---3--:R-:W-:Y:S01]  /*8a70*/  ISETP.GE.AND P4, PT, R14, UR6, PT ;  /* 0x000000060e007c0c */ /* 0x008fe2000bf86270 */
[----:B------:R-:W-:Y:S01]  /*8a80*/  VIADD R72, R72, UR21 ;  /* 0x0000001548487c36 */ /* 0x000fe20008000000 */
[----:B------:R-:W3:Y:S01]  /*8a90*/  LDCU UR6, c[0x0][0x39c] ;  /* 0x00007380ff0677ac */ /* 0x000ee20008000800 */
[----:B------:R-:W-:Y:S01]  /*8aa0*/  IMAD.X R13, R13, 0x1, R5, P6 ;  /* 0x000000010d0d7824 */ /* 0x000fe200030e0605 */
[----:B------:R-:W-:Y:S01]  /*8ab0*/  @P5 STG.E.U8 desc[UR18][R10.64], R45 ;  /* 0x0000002d0a005986 */ /* 0x000fe2000c101112 */
[----:B-----5:R-:W-:Y:S01]  /*8ac0*/  ISETP.LT.AND P5, PT, R2, UR10, !P3 ;  /* 0x0000000a02007c0c */ /* 0x020fe2000dfa1270 */
[----:B-1----:R-:W-:Y:S01]  /*8ad0*/  VIADD R7, R0, 0x2d ;  /* 0x0000002d00077836 */ /* 0x002fe20000000000 */
[----:B0-----:R-:W-:Y:S01]  /*8ae0*/  SHF.R.S32.HI R9, RZ, 0x1f, R72 ;  /* 0x0000001fff097819 */ /* 0x001fe20000011448 */
[----:B------:R-:W0:Y:S01]  /*8af0*/  LDCU UR10, c[0x0][0x398] ;  /* 0x00007300ff0a77ac */ /* 0x000e220008000800 */
[----:B------:R-:W-:Y:S01]  /*8b00*/  IADD3 R6, P6, PT, R72, R4, RZ ;  /* 0x0000000448067210 */ /* 0x000fe20007fde0ff */
[----:B------:R1:W-:Y:S01]  /*8b10*/  @P2 STG.E.U8 desc[UR18][R12.64], R109 ;  /* 0x0000006d0c002986 */ /* 0x0003e2000c101112 */
[----:B------:R-:W-:-:S02]  /*8b20*/  PRMT R8, R45, 0x9910, RZ ;  /* 0x000099102d087816 */ /* 0x000fc400000000ff */
[----:B--2---:R-:W-:Y:S01]  /*8b30*/  ISETP.GE.AND P2, PT, R7, UR4, PT ;  /* 0x0000000407007c0c */ /* 0x004fe2000bf46270 */
[----:B------:R-:W-:Y:S01]  /*8b40*/  IMAD.X R7, R9, 0x1, R68, P6 ;  /* 0x0000000109077824 */ /* 0x000fe200030e0644 */
[----:B------:R-:W2:Y:S01]  /*8b50*/  LDCU UR4, c[0x0][0x39c] ;  /* 0x00007380ff0477ac */ /* 0x000ea20008000800 */
[----:B------:R-:W-:Y:S02]  /*8b60*/  ISETP.LT.AND P3, PT, R3, UR8, !P3 ;  /* 0x0000000803007c0c */ /* 0x000fe4000df61270 */
[----:B----4-:R-:W-:Y:S01]  /*8b70*/  ISETP.LT.AND P6, PT, R2, UR12, !P1 ;  /* 0x0000000c02007c0c */ /* 0x010fe2000cfc1270 */
[----:B------:R-:W4:Y:S01]  /*8b80*/  LDCU UR8, c[0x0][0x398] ;  /* 0x00007300ff0877ac */ /* 0x000f220008000800 */
[----:B------:R-:W-:Y:S02]  /*8b90*/  PRMT R15, R109, 0x9910, RZ ;  /* 0x000099106d0f7816 */ /* 0x000fe400000000ff */
[----:B-1----:R-:W-:Y:S01]  /*8ba0*/  SHF.R.S32.HI R13, RZ, 0x8, R8 ;  /* 0x00000008ff0d7819 */ /* 0x002fe20000011408 */
[----:B------:R-:W1:Y:S01]  /*8bb0*/  LDCU UR12, c[0x0][0x398] ;  /* 0x00007300ff0c77ac */ /* 0x000e620008000800 */
[----:B------:R-:W-:-:S02]  /*8bc0*/  SHF.R.S32.HI R15, RZ, 0x8, R15 ;  /* 0x00000008ff0f7819 */ /* 0x000fc4000001140f */
[----:B------:R-:W-:Y:S01]  /*8bd0*/  F2FP.SATFINITE.E5M2.F32.PACK_AB_MERGE_C R117, R117, R116, RZ ;  /* 0x000000747575723e */ /* 0x000fe200048060ff */
[----:B------:R5:W-:Y:S01]  /*8be0*/  @P5 STG.E.U8 desc[UR18][R6.64], R13 ;  /* 0x0000000d06005986 */ /* 0x000be2000c101112 */
[C---:B------:R-:W-:Y:S01]  /*8bf0*/  IADD3 R8, P5, PT, R72.reuse, R69, RZ ;  /* 0x0000004548087210 */ /* 0x040fe20007fbe0ff */
[----:B------:R-:W-:Y:S01]  /*8c00*/  VIADD R72, R72, UR21 ;  /* 0x0000001548487c36 */ /* 0x000fe20008000000 */
[----:B------:R-:W-:Y:S02]  /*8c10*/  F2FP.SATFINITE.E5M2.F32.PACK_AB_MERGE_C R55, R55, R54, RZ ;  /* 0x000000363737723e */ /* 0x000fe400048060ff */
[----:B------:R-:W-:Y:S01]  /*8c20*/  F2FP.SATFINITE.E5M2.F32.PACK_AB_MERGE_C R119, R119, R118, RZ ;  /* 0x000000767777723e */ /* 0x000fe200048060ff */
[----:B------:R-:W-:Y:S01]  /*8c30*/  IMAD.X R9, R9, 0x1, R5, P5 ;  /* 0x0000000109097824 */ /* 0x000fe200028e0605 */
[----:B------:R-:W-:Y:S02]  /*8c40*/  SHF.R.S32.HI R12, RZ, 0x1f, R72 ;  /* 0x0000001fff0c7819 */ /* 0x000fe40000011448 */
[----:B------:R-:W-:-:S02]  /*8c50*/  IADD3 R10, P5, PT, R72, R4, RZ ;  /* 0x00000004480a7210 */ /* 0x000fc40007fbe0ff */
[----:B------:R-:W-:Y:S01]  /*8c60*/  @P3 STG.E.U8 desc[UR18][R8.64], R15 ;  /* 0x0000000f08003986 */ /* 0x000fe2000c101112 */
[----:B-----5:R-:W-:Y:S01]  /*8c70*/  VIADD R6, R0, 0x2e ;  /* 0x0000002e00067836 */ /* 0x020fe20000000000 */
[----:B------:R-:W-:Y:S01]  /*8c80*/  PRMT R13, R47, 0x9910, RZ ;  /* 0x000099102f0d7816 */ /* 0x000fe200000000ff */
[----:B------:R-:W-:Y:S01]  /*8c90*/  IMAD.X R11, R12, 0x1, R68, P5 ;  /* 0x000000010c0b7824 */ /* 0x000fe200028e0644 */
[----:B------:R-:W-:Y:S01]  /*8ca0*/  ISETP.LT.AND P5, PT, R3, UR14, !P1 ;  /* 0x0000000e03007c0c */ /* 0x000fe2000cfa1270 */
[----:B------:R-:W-:Y:S01]  /*8cb0*/  VIADD R7, R0, 0x2f ;  /* 0x0000002f00077836 */ /* 0x000fe20000000000 */
[----:B--2---:R-:W-:Y:S01]  /*8cc0*/  ISETP.GE.AND P3, PT, R6, UR4, PT ;  /* 0x0000000406007c0c */ /* 0x004fe2000bf66270 */
[----:B------:R-:W2:Y:S01]  /*8cd0*/  LDCU UR4, c[0x0][0x39c] ;  /* 0x00007380ff0477ac */ /* 0x000ea20008000800 */
[----:B------:R5:W-:Y:S01]  /*8ce0*/  @P6 STG.E.U8 desc[UR18][R10.64], R47 ;  /* 0x0000002f0a006986 */ /* 0x000be2000c101112 */
[C---:B------:R-:W-:Y:S01]  /*8cf0*/  IADD3 R6, P6, PT, R72.reuse, R69, RZ ;  /* 0x0000004548067210 */ /* 0x040fe20007fde0ff */
[----:B------:R-:W-:Y:S01]  /*8d00*/  VIADD R72, R72, UR21 ;  /* 0x0000001548487c36 */ /* 0x000fe20008000000 */
[----:B---3--:R-:W-:Y:S01]  /*8d10*/  ISETP.GE.AND P1, PT, R7, UR6, PT ;  /* 0x0000000607007c0c */ /* 0x008fe2000bf26270 */
[----:B------:R-:W3:Y:S01]  /*8d20*/  LDCU UR6, c[0x0][0x398] ;  /* 0x00007300ff0677ac */ /* 0x000ee20008000800 */
[----:B------:R-:W-:Y:S01]  /*8d30*/  SHF.R.S32.HI R13, RZ, 0x8, R13 ;  /* 0x00000008ff0d7819 */ /* 0x000fe2000001140d */
[----:B------:R-:W-:Y:S01]  /*8d40*/  IMAD.X R7, R12, 0x1, R5, P6 ;  /* 0x000000010c077824 */ /* 0x000fe200030e0605 */
[----:B0-----:R-:W-:Y:S01]  /*8d50*/  ISETP.LT.AND P6, PT, R2, UR10, !P0 ;  /* 0x0000000a02007c0c */ /* 0x001fe2000c7c1270 */
[----:B------:R-:W0:Y:S01]  /*8d60*/  LDCU UR10, c[0x0][0x398] ;  /* 0x00007300ff0a77ac */ /* 0x000e220008000800 */
[----:B----4-:R-:W-:-:S02]  /*8d70*/  ISETP.LT.AND P0, PT, R3, UR8, !P0 ;  /* 0x0000000803007c0c */ /* 0x010fc4000c701270 */
[----:B------:R4:W-:Y:S01]  /*8d80*/  @P5 STG.E.U8 desc[UR18][R6.64], R111 ;  /* 0x0000006f06005986 */ /* 0x0009e2000c101112 */
[----:B-----5:R-:W-:Y:S01]  /*8d90*/  SHF.R.S32.HI R10, RZ, 0x1f, R72 ;  /* 0x0000001fff0a7819 */ /* 0x020fe20000011448 */
[----:B------:R-:W5:Y:S01]  /*8da0*/  LDCU UR8, c[0x0][0x398] ;  /* 0x00007300ff0877ac */ /* 0x000f620008000800 */
[----:B------:R-:W-:Y:S02]  /*8db0*/  IADD3 R8, P5, PT, R72, R4, RZ ;  /* 0x0000000448087210 */ /* 0x000fe40007fbe0ff */
[----:B------:R-:W-:Y:S02]  /*8dc0*/  PRMT R15, R111, 0x9910, RZ ;  /* 0x000099106f0f7816 */ /* 0x000fe400000000ff */
[----:B------:R-:W-:Y:S01]  /*8dd0*/  F2FP.SATFINITE.E5M2.F32.PACK_AB_MERGE_C R57, R57, R56, RZ ;  /* 0x000000383939723e */ /* 0x000fe200048060ff */
[----:B------:R-:W-:Y:S01]  /*8de0*/  IMAD.X R9, R10, 0x1, R68, P5 ;  /* 0x000000010a097824 */ /* 0x000fe200028e0644 */
[----:B------:R-:W-:Y:S02]  /*8df0*/  SHF.R.S32.HI R15, RZ, 0x8, R15 ;  /* 0x00000008ff0f7819 */ /* 0x000fe4000001140f */
[----:B---3--:R-:W-:Y:S01]  /*8e00*/  ISETP.LT.AND P5, PT, R2, UR6, !P4 ;  /* 0x0000000602007c0c */ /* 0x008fe2000e7a1270 */
[----:B------:R-:W3:Y:S01]  /*8e10*/  LDCU UR6, c[0x0][0x398] ;  /* 0x00007300ff0677ac */ /* 0x000ee20008000800 */
[----:B------:R1:W-:Y:S01]  /*8e20*/  @P6 STG.E.U8 desc[UR18][R8.64], R13 ;  /* 0x0000000d08006986 */ /* 0x0003e2000c101112 */
[C---:B----4-:R-:W-:Y:S01]  /*8e30*/  IADD3 R6, P6, PT, R72.reuse, R69, RZ ;  /* 0x0000004548067210 */ /* 0x050fe20007fde0ff */
[----:B------:R-:W-:Y:S01]  /*8e40*/  VIADD R72, R72, UR21 ;  /* 0x0000001548487c36 */ /* 0x000fe20008000000 */
[----:B0-----:R-:W-:Y:S01]  /*8e50*/  ISETP.LT.AND P4, PT, R3, UR10, !P4 ;  /* 0x0000000a03007c0c */ /* 0x001fe2000e781270 */
[----:B------:R-:W0:Y:S01]  /*8e60*/  LDCU UR10, c[0x0][0x398] ;  /* 0x00007300ff0a77ac */ /* 0x000e220008000800 */
[----:B------:R-:W-:Y:S01]  /*8e70*/  F2FP.SATFINITE.E5M2.F32.PACK_AB_MERGE_C R121, R121, R120, RZ ;  /* 0x000000787979723e */ /* 0x000fe200048060ff */
[----:B------:R-:W-:Y:S01]  /*8e80*/  IMAD.X R7, R10, 0x1, R5, P6 ;  /* 0x000000010a077824 */ /* 0x000fe200030e0605 */
[----:B------:R-:W-:Y:S01]  /*8e90*/  SHF.R.S32.HI R14, RZ, 0x1f, R72 ;  /* 0x0000001fff0e7819 */ /* 0x000fe20000011448 */
[C---:B------:R-:W-:Y:S01]  /*8ea0*/  VIADD R12, R72.reuse, UR21 ;  /* 0x00000015480c7c36 */ /* 0x040fe20008000000 */
[----:B------:R-:W-:-:S02]  /*8eb0*/  IADD3 R10, P6, PT, R72, R4, RZ ;  /* 0x00000004480a7210 */ /* 0x000fc40007fde0ff */
[----:B------:R4:W-:Y:S01]  /*8ec0*/  @P0 STG.E.U8 desc[UR18][R6.64], R15 ;  /* 0x0000000f06000986 */ /* 0x0009e2000c101112 */
[----:B-1----:R-:W-:Y:S01]  /*8ed0*/  VIADD R8, R0, 0x30 ;  /* 0x0000003000087836 */ /* 0x002fe20000000000 */
[----:B------:R-:W-:Y:S01]  /*8ee0*/  SHF.R.S32.HI R16, RZ, 0x1f, R12 ;  /* 0x0000001fff107819 */ /* 0x000fe2000001140c */
[--C-:B------:R-:W-:Y:S01]  /*8ef0*/  IMAD.X R11, R14, 0x1, R68.reuse, P6 ;  /* 0x000000010e0b7824 */ /* 0x100fe200030e0644 */
[----:B------:R-:W-:Y:S02]  /*8f00*/  PRMT R13, R49, 0x9910, RZ ;  /* 0x00009910310d7816 */ /* 0x000fe400000000ff */
[----:B--2---:R-:W-:Y:S01]  /*8f10*/  ISETP.GE.AND P0, PT, R8, UR4, PT ;  /* 0x0000000408007c0c */ /* 0x004fe2000bf06270 */
[----:B------:R-:W1:Y:S01]  /*8f20*/  LDCU UR4, c[0x0][0x39c] ;  /* 0x00007380ff0477ac */ /* 0x000e620008000800 */
[----:B------:R-:W-:Y:S01]  /*8f30*/  IADD3 R8, P6, PT, R72, R69, RZ ;  /* 0x0000004548087210 */ /* 0x000fe20007fde0ff */
[----:B------:R2:W-:Y:S01]  /*8f40*/  @P5 STG.E.U8 desc[UR18][R10.64], R49 ;  /* 0x000000310a005986 */ /* 0x0005e2000c101112 */
[----:B-----5:R-:W-:Y:S01]  /*8f50*/  ISETP.LT.AND P5, PT, R2, UR8, !P2 ;  /* 0x0000000802007c0c */ /* 0x020fe2000d7a1270 */
[----:B------:R-:W5:Y:S01]  /*8f60*/  LDCU UR8, c[0x0][0x398] ;  /* 0x00007300ff0877ac */ /* 0x000f620008000800 */
[----:B---3--:R-:W-:Y:S01]  /*8f70*/  ISETP.LT.AND P2, PT, R3, UR6, !P2 ;  /* 0x0000000603007c0c */ /* 0x008fe2000d741270 */
[----:B------:R-:W-:Y:S01]  /*8f80*/  IMAD.X R9, R14, 0x1, R5, P6 ;  /* 0x000000010e097824 */ /* 0x000fe200030e0605 */
[----:B----4-:R-:W-:Y:S01]  /*8f90*/  IADD3 R6, P6, PT, R12, R4, RZ ;  /* 0x000000040c067210 */ /* 0x010fe20007fde0ff */
[----:B------:R-:W3:Y:S01]  /*8fa0*/  LDCU UR6, c[0x0][0x398] ;  /* 0x00007300ff0677ac */ /* 0x000ee20008000800 */
[----:B------:R-:W-:Y:S01]  /*8fb0*/  SHF.R.S32.HI R13, RZ, 0x8, R13 ;  /* 0x00000008ff0d7819 */ /* 0x000fe2000001140d */
[----:B------:R-:W-:Y:S01]  /*8fc0*/  VIADD R14, R0, 0x32 ;  /* 0x00000032000e7836 */ /* 0x000fe20000000000 */
[----:B------:R4:W-:Y:S01]  /*8fd0*/  @P4 STG.E.U8 desc[UR18][R8.64], R113 ;  /* 0x0000007108004986 */ /* 0x0009e2000c101112 */
[----:B------:R-:W-:Y:S01]  /*8fe0*/  IMAD.X R7, R16, 0x1, R68, P6 ;  /* 0x0000000110077824 */ /* 0x000fe200030e0644 */
[----:B------:R-:W-:Y:S01]  /*8ff0*/  PRMT R15, R113, 0x9910, RZ ;  /* 0x00009910710f7816 */ /* 0x000fe200000000ff */
[----:B--2---:R-:W-:Y:S01]  /*9000*/  VIADD R10, R0, 0x31 ;  /* 0x00000031000a7836 */ /* 0x004fe20000000000 */
[----:B------:R-:W-:-:S02]  /*9010*/  F2FP.SATFINITE.E5M2.F32.PACK_AB_MERGE_C R59, R59, R58, RZ ;  /* 0x0000003a3b3b723e */ /* 0x000fc400048060ff */
[----:B------:R2:W-:Y:S01]  /*9020*/  @P5 STG.E.U8 desc[UR18][R6.64], R13 ;  /* 0x0000000d06005986 */ /* 0x0005e2000c101112 */
[----:B------:R-:W-:Y:S02]  /*9030*/  SHF.R.S32.HI R15, RZ, 0x8, R15 ;  /* 0x00000008ff0f7819 */ /* 0x000fe4000001140f */
[----:B-1----:R-:W-:Y:S01]  /*9040*/  ISETP.GE.AND P4, PT, R10, UR4, PT ;  /* 0x000000040a007c0c */ /* 0x002fe2000bf86270 */
[----:B------:R-:W1:Y:S01]  /*9050*/  LDCU UR4, c[0x0][0x39c] ;  /* 0x00007380ff0477ac */ /* 0x000e620008000800 */
[C---:B------:R-:W-:Y:S01]  /*9060*/  IADD3 R10, P6, PT, R12.reuse, R69, RZ ;  /* 0x000000450c0a7210 */ /* 0x040fe20007fde0ff */
[----:B------:R-:W-:Y:S01]  /*9070*/  VIADD R12, R12, UR21 ;  /* 0x000000150c0c7c36 */ /* 0x000fe20008000000 */
[----:B------:R-:W-:Y:S01]  /*9080*/  ISETP.LT.AND P5, PT, R2, UR12, !P3 ;  /* 0x0000000c02007c0c */ /* 0x000fe2000dfa1270 */
[----:B------:R-:W0:Y:S01]  /*9090*/  LDCU UR12, c[0x0][0x398] ;  /* 0x00007300ff0c77ac */ /* 0x000e220008000800 */
[----:B-----5:R-:W-:Y:S01]  /*90a0*/  ISETP.LT.AND P3, PT, R3, UR8, !P3 ;  /* 0x0000000803007c0c */ /* 0x020fe2000df61270 */
[----:B------:R-:W-:Y:S01]  /*90b0*/  IMAD.X R11, R16, 0x1, R5, P6 ;  /* 0x00000001100b7824 */ /* 0x000fe200030e0605 */
[----:B----4-:R-:W-:Y:S01]  /*90c0*/  SHF.R.S32.HI R9, RZ, 0x1f, R12 ;  /* 0x0000001fff097819 */ /* 0x010fe2000001140c */
[----:B------:R-:W4:Y:S01]  /*90d0*/  LDCU UR8, c[0x0][0x398] ;  /* 0x00007300ff0877ac */ /* 0x000f220008000800 */
[----:B--2---:R-:W-:-:S02]  /*90e0*/  IADD3 R6, P6, PT, R12, R4, RZ ;  /* 0x000000040c067210 */ /* 0x004fc40007fde0ff */
[----:B------:R2:W-:Y:S01]  /*90f0*/  @P2 STG.E.U8 desc[UR18][R10.64], R15 ;  /* 0x0000000f0a002986 */ /* 0x0005e2000c101112 */
[C---:B------:R-:W-:Y:S01]  /*9100*/  IADD3 R8, P2, PT, R12.reuse, R69, RZ ;  /* 0x000000450c087210 */ /* 0x040fe20007f5e0ff */
[----:B------:R-:W-:Y:S01]  /*9110*/  VIADD R12, R12, UR21 ;  /* 0x000000150c0c7c36 */ /* 0x000fe20008000000 */
[----:B------:R-:W-:Y:S01]  /*9120*/  PRMT R13, R51, 0x9910, RZ ;  /* 0x00009910330d7816 */ /* 0x000fe200000000ff */
[----:B------:R-:W-:Y:S01]  /*9130*/  IMAD.X R7, R9, 0x1, R68, P6 ;  /* 0x0000000109077824 */ /* 0x000fe200030e0644 */
[----:B------:R-:W-:Y:S01]  /*9140*/  F2FP.SATFINITE.E5M2.F32.PACK_AB_MERGE_C R123, R123, R122, RZ ;  /* 0x0000007a7b7b723e */ /* 0x000fe200048060ff */
[----:B------:R-:W-:Y:S01]  /*9150*/  IMAD.X R9, R9, 0x1, R5, P2 ;  /* 0x0000000109097824 */ /* 0x000fe200010e0605 */
[----:B-1----:R-:W-:Y:S01]  /*9160*/  ISETP.GE.AND P6, PT, R14, UR4, PT ;  /* 0x000000040e007c0c */ /* 0x002fe2000bfc6270 */
[----:B------:R-:W1:Y:S01]  /*9170*/  LDCU UR4, c[0x0][0x39c] ;  /* 0x00007380ff0477ac */ /* 0x000e620008000800 */
[----:B------:R-:W-:Y:S01]  /*9180*/  @P5 STG.E.U8 desc[UR18][R6.64], R51 ;  /* 0x0000003306005986 */ /* 0x000fe2000c101112 */
[----:B------:R-:W-:Y:S01]  /*9190*/  SHF.R.S32.HI R14, RZ, 0x1f, R12 ;  /* 0x0000001fff0e7819 */ /* 0x000fe2000001140c */
[----:B--2---:R-:W-:-:S02]  /*91a0*/  VIADD R11, R0, 0x33 ;  /* 0x00000033000b7836 */ /* 0x004fc40000000000 */
[----:B------:R2:W-:Y:S01]  /*91b0*/  @P3 STG.E.U8 desc[UR18][R8.64], R115 ;  /* 0x0000007308003986 */ /* 0x0005e2000c101112 */
[----:B---3--:R-:W-:Y:S01]  /*91c0*/  ISETP.LT.AND P3, PT, R2, UR6, !P1 ;  /* 0x0000000602007c0c */ /* 0x008fe2000cf61270 */
[----:B------:R-:W3:Y:S01]  /*91d0*/  LDCU UR6, c[0x0][0x39c] ;  /* 0x00007380ff0677ac */ /* 0x000ee20008000800 */
[----:B------:R-:W-:Y:S02]  /*91e0*/  IADD3 R10, P5, PT, R12, R4, RZ ;  /* 0x000000040c0a7210 */ /* 0x000fe40007fbe0ff */
[----:B----4-:R-:W-:Y:S01]  /*91f0*/  ISETP.LT.AND P1, PT, R3, UR8, !P1 ;  /* 0x0000000803007c0c */ /* 0x010fe2000cf21270 */
[----:B------:R-:W4:Y:S01]  /*9200*/  LDCU UR8, c[0x0][0x398] ;  /* 0x00007300ff0877ac */ /* 0x000f220008000800 */
[----:B------:R-:W-:Y:S02]  /*9210*/  SHF.R.S32.HI R13, RZ, 0x8, R13 ;  /* 0x00000008ff0d7819 */ /* 0x000fe4000001140d */
[----:B------:R-:W-:Y:S02]  /*9220*/  PRMT R15, R115, 0x9910, RZ ;  /* 0x00009910730f7816 */ /* 0x000fe400000000ff */
[----:B------:R-:W-:Y:S01]  /*9230*/  F2FP.SATFINITE.E5M2.F32.PACK_AB_MERGE_C R61, R61, R60, RZ ;  /* 0x0000003c3d3d723e */ /* 0x000fe200048060ff */
[----:B--2---:R-:W-:Y:S01]  /*9240*/  VIADD R9, R0, 0x34 ;  /* 0x0000003400097836 */ /* 0x004fe20000000000 */
[----:B-1----:R-:W-:Y:S01]  /*9250*/  ISETP.GE.AND P2, PT, R11, UR4, PT ;  /* 0x000000040b007c0c */ /* 0x002fe2000bf46270 */
[----:B------:R-:W-:Y:S01]  /*9260*/  IMAD.X R11, R14, 0x1, R68, P5 ;  /* 0x000000010e0b7824 */ /* 0x000fe200028e0644 */
[C---:B------:R-:W-:Y:S01]  /*9270*/  IADD3 R6, P5, PT, R12.reuse, R69, RZ ;  /* 0x000000450c067210 */ /* 0x040fe20007fbe0ff */
[----:B------:R-:W-:Y:S01]  /*9280*/  VIADD R12, R12, UR21 ;  /* 0x000000150c0c7c36 */ /* 0x000fe20008000000 */
[----:B------:R-:W-:Y:S01]  /*9290*/  SHF.R.S32.HI R15, RZ, 0x8, R15 ;  /* 0x00000008ff0f7819 */ /* 0x000fe2000001140f */
[----:B------:R-:W1:Y:S01]  /*92a0*/  LDCU UR4, c[0x0][0x39c] ;  /* 0x00007380ff0477ac */ /* 0x000e620008000800 */
[----:B------:R2:W-:Y:S01]  /*92b0*/  @P3 STG.E.U8 desc[UR18][R10.64], R13 ;  /* 0x0000000d0a003986 */ /* 0x0005e2000c101112 */
[----:B0-----:R-:W-:Y:S01]  /*92c0*/  ISETP.LT.AND P3, PT, R2, UR10, !P0 ;  /* 0x0000000a02007c0c */ /* 0x001fe2000c761270 */
[----:B------:R-:W-:Y:S01]  /*92d0*/  IMAD.X R7, R14, 0x1, R5, P5 ;  /* 0x000000010e077824 */ /* 0x000fe200028e0605 */
[----:B------:R-:W-:Y:S01]  /*92e0*/  SHF.R.S32.HI R14, RZ, 0x1f, R12 ;  /* 0x0000001fff0e7819 */ /* 0x000fe2000001140c */
[----:B------:R-:W0:Y:S01]  /*92f0*/  LDCU UR10, c[0x0][0x398] ;  /* 0x00007300ff0a77ac */ /* 0x000e220008000800 */
[----:B------:R-:W-:-:S02]  /*9300*/  IADD3 R8, P5, PT, R12, R4, RZ ;  /* 0x000000040c087210 */ /* 0x000fc40007fbe0ff */
[----:B------:R5:W-:Y:S01]  /*9310*/  @P1 STG.E.U8 desc[UR18][R6.64], R15 ;  /* 0x0000000f06001986 */ /* 0x000be2000c101112 */
[----:B---3--:R-:W-:Y:S01]  /*9320*/  ISETP.GE.AND P1, PT, R9, UR6, PT ;  /* 0x0000000609007c0c */ /* 0x008fe2000bf26270 */
[----:B------:R-:W3:Y:S01]  /*9330*/  LDCU UR6, c[0x0][0x398] ;  /* 0x00007300ff0677ac */ /* 0x000ee20008000800 */
[----:B------:R-:W-:Y:S01]  /*9340*/  IMAD.X R9, R14, 0x1, R68, P5 ;  /* 0x000000010e097824 */ /* 0x000fe200028e0644 */
[----:B------:R-:W-:Y:S02]  /*9350*/  ISETP.LT.AND P0, PT, R3, UR12, !P0 ;  /* 0x0000000c03007c0c */ /* 0x000fe4000c701270 */
[----:B----4-:R-:W-:Y:S01]  /*9360*/  ISETP.LT.AND P5, PT, R2, UR8, !P4 ;  /* 0x0000000802007c0c */ /* 0x010fe2000e7a1270 */
[----:B------:R-:W4:Y:S01]  /*9370*/  LDCU UR8, c[0x0][0x398] ;  /* 0x00007300ff0877ac */ /* 0x000f220008000800 */
[----:B------:R0:W-:Y:S01]  /*9380*/  @P3 STG.E.U8 desc[UR18][R8.64], R53 ;  /* 0x0000003508003986 */ /* 0x0001e2000c101112 */
[C---:B--2---:R-:W-:Y:S01]  /*9390*/  IADD3 R10, P3, PT, R12.reuse, R69, RZ ;  /* 0x000000450c0a7210 */ /* 0x044fe20007f7e0ff */
[----:B------:R-:W-:Y:S01]  /*93a0*/  VIADD R12, R12, UR21 ;  /* 0x000000150c0c7c36 */ /* 0x000fe20008000000 */
[----:B------:R-:W-:Y:S01]  /*93b0*/  PRMT R13, R53, 0x9910, RZ ;  /* 0x00009910350d7816 */ /* 0x000fe200000000ff */
[----:B-----5:R-:W-:Y:S01]  /*93c0*/  VIADD R7, R0, 0x35 ;  /* 0x0000003500077836 */ /* 0x020fe20000000000 */
[----:B------:R-:W-:Y:S01]  /*93d0*/  PRMT R15, R117, 0x9910, RZ ;  /* 0x00009910750f7816 */ /* 0x000fe200000000ff */
[----:B------:R-:W-:Y:S01]  /*93e0*/  IMAD.X R11, R14, 0x1, R5, P3 ;  /* 0x000000010e0b7824 */ /* 0x000fe200018e0605 */
[----:B------:R-:W-:-:S02]  /*93f0*/  SHF.R.S32.HI R14, RZ, 0x1f, R12 ;  /* 0x0000001fff0e7819 */ /* 0x000fc4000001140c */
[----:B------:R-:W-:Y:S02]  /*9400*/  IADD3 R6, P3, PT, R12, R4, RZ ;  /* 0x000000040c067210 */ /* 0x000fe40007f7e0ff */
[----:B------:R2:W-:Y:S01]  /*9410*/  @P0 STG.E.U8 desc[UR18][R10.64], R117 ;  /* 0x000000750a000986 */ /* 0x0005e2000c101112 */
[----:B-1----:R-:W-:Y:S01]  /*9420*/  ISETP.GE.AND P0, PT, R7, UR4, PT ;  /* 0x0000000407007c0c */ /* 0x002fe2000bf06270 */
[----:B------:R-:W1:Y:S01]  /*9430*/  LDCU UR4, c[0x0][0x398] ;  /* 0x00007300ff0477ac */ /* 0x000e620008000800 */
[----:B------:R-:W-:Y:S01]  /*9440*/  IMAD.X R7, R14, 0x1, R68, P3 ;  /* 0x000000010e077824 */ /* 0x000fe200018e0644 */
[----:B---3--:R-:W-:Y:S02]  /*9450*/  ISETP.LT.AND P3, PT, R3, UR6, !P4 ;  /* 0x0000000603007c0c */ /* 0x008fe4000e761270 */
[C---:B0-----:R-:W-:Y:S01]  /*9460*/  IADD3 R8, P4, PT, R12.reuse, R69, RZ ;  /* 0x000000450c087210 */ /* 0x041fe20007f9e0ff */
[----:B------:R-:W0:Y:S01]  /*9470*/  LDCU UR6, c[0x0][0x398] ;  /* 0x00007300ff0677ac */ /* 0x000e220008000800 */
[----:B------:R-:W-:Y:S01]  /*9480*/  SHF.R.S32.HI R13, RZ, 0x8, R13 ;  /* 0x00000008ff0d7819 */ /* 0x000fe2000001140d */
[----:B------:R-:W-:Y:S01]  /*9490*/  VIADD R12, R12, UR21 ;  /* 0x000000150c0c7c36 */ /* 0x000fe20008000000 */
[----:B------:R-:W-:Y:S01]  /*94a0*/  SHF.R.S32.HI R15, RZ, 0x8, R15 ;  /* 0x00000008ff0f7819 */ /* 0x000fe2000001140f */
[----:B------:R-:W-:Y:S01]  /*94b0*/  IMAD.X R9, R14, 0x1, R5, P4 ;  /* 0x000000010e097824 */ /* 0x000fe200020e0605 */
[----:B------:R-:W-:Y:S01]  /*94c0*/  PRMT R16, R61, 0x9910, RZ ;  /* 0x000099103d107816 */ /* 0x000fe200000000ff */
[----:B--2---:R-:W-:Y:S01]  /*94d0*/  VIADD R11, R0, 0x36 ;  /* 0x00000036000b7836 */ /* 0x004fe20000000000 */
[----:B------:R2:W-:Y:S01]  /*94e0*/  @P5 STG.E.U8 desc[UR18][R6.64], R13 ;  /* 0x0000000d06005986 */ /* 0x0005e2000c101112 */
[----:B------:R-:W-:-:S02]  /*94f0*/  ISETP.LT.AND P5, PT, R2, UR10, !P6 ;  /* 0x0000000a02007c0c */ /* 0x000fc4000f7a1270 */
[----:B------:R-:W-:Y:S01]  /*9500*/  SHF.R.S32.HI R14, RZ, 0x1f, R12 ;  /* 0x0000001fff0e7819 */ /* 0x000fe2000001140c */
[----:B------:R3:W-:Y:S01]  /*9510*/  @P3 STG.E.U8 desc[UR18][R8.64], R15 ;  /* 0x0000000f08003986 */ /* 0x0007e2000c101112 */
[----:B------:R-:W-:Y:S02]  /*9520*/  IADD3 R10, P4, PT, R12, R4, RZ ;  /* 0x000000040c0a7210 */ /* 0x000fe40007f9e0ff */
[----:B------:R-:W-:Y:S01]  /*9530*/  ISETP.GE.AND P3, PT, R11, UR5, PT ;  /* 0x000000050b007c0c */ /* 0x000fe2000bf66270 */
[----:B------:R-:W5:Y:S01]  /*9540*/  LDCU UR5, c[0x0][0x398] ;  /* 0x00007300ff0577ac */ /* 0x000f620008000800 */
[----:B------:R-:W-:Y:S01]  /*9550*/  F2FP.SATFINITE.E5M2.F32.PACK_AB_MERGE_C R125, R125, R124, RZ ;  /* 0x0000007c7d7d723e */ /* 0x000fe200048060ff */
[----:B------:R-:W-:Y:S01]  /*9560*/  IMAD.X R11, R14, 0x1, R68, P4 ;  /* 0x000000010e0b7824 */ /* 0x000fe200020e0644 */
[----:B-1----:R-:W-:Y:S01]  /*9570*/  ISETP.LT.AND P4, PT, R3, UR4, !P6 ;  /* 0x0000000403007c0c */ /* 0x002fe2000f781270 */
[----:B------:R-:W1:Y:S01]  /*9580*/  LDCU UR4, c[0x0][0x398] ;  /* 0x00007300ff0477ac */ /* 0x000e620008000800 */
[C---:B--2---:R-:W-:Y:S01]  /*9590*/  IADD3 R6, P6, PT, R12.reuse, R69, RZ ;  /* 0x000000450c067210 */ /* 0x044fe20007fde0ff */
[----:B------:R-:W-:Y:S01]  /*95a0*/  VIADD R12, R12, UR21 ;  /* 0x000000150c0c7c36 */ /* 0x000fe20008000000 */
[----:B------:R2:W-:Y:S01]  /*95b0*/  @P5 STG.E.U8 desc[UR18][R10.64], R55 ;  /* 0x000000370a005986 */ /* 0x0005e2000c101112 */
[----:B0-----:R-:W-:Y:S01]  /*95c0*/  ISETP.LT.AND P5, PT, R2, UR6, !P2 ;  /* 0x0000000602007c0c */ /* 0x001fe2000d7a1270 */
[----:B---3--:R-:W-:Y:S01]  /*95d0*/  VIADD R9, R0, 0x37 ;  /* 0x0000003700097836 */ /* 0x008fe20000000000 */
[----:B------:R-:W0:Y:S01]  /*95e0*/  LDCU UR6, c[0x0][0x398] ;  /* 0x00007300ff0677ac */ /* 0x000e220008000800 */
[----:B------:R-:W-:Y:S01]  /*95f0*/  IMAD.X R7, R14, 0x1, R5, P6 ;  /* 0x000000010e077824 */ /* 0x000fe200030e0605 */
[----:B------:R-:W-:-:S02]  /*9600*/  SHF.R.S32.HI R14, RZ, 0x1f, R12 ;  /* 0x0000001fff0e7819 */ /* 0x000fc4000001140c */
[-C--:B------:R-:W-:Y:S02]  /*9610*/  IADD3 R8, P6, PT, R12, R4.reuse, RZ ;  /* 0x000000040c087210 */ /* 0x080fe40007fde0ff */
[----:B------:R-:W-:Y:S01]  /*9620*/  PRMT R13, R55, 0x9910, RZ ;  /* 0x00009910370d7816 */ /* 0x000fe200000000ff */
[----:B------:R3:W-:Y:S01]  /*9630*/  @P4 STG.E.U8 desc[UR18][R6.64], R119 ;  /* 0x0000007706004986 */ /* 0x0007e2000c101112 */
[----:B------:R-:W-:Y:S01]  /*9640*/  ISETP.GE.AND P4, PT, R9, UR7, PT ;  /* 0x0000000709007c0c */ /* 0x000fe2000bf86270 */
[----:B------:R-:W-:Y:S01]  /*9650*/  IMAD.X R9, R14, 0x1, R68, P6 ;  /* 0x000000010e097824 */ /* 0x000fe200030e0644 */
[----:B-----5:R-:W-:Y:S01]  /*9660*/  ISETP.LT.AND P2, PT, R3, UR5, !P2 ;  /* 0x0000000503007c0c */ /* 0x020fe2000d741270 */
[----:B------:R-:W5:Y:S01]  /*9670*/  LDCU UR5, c[0x0][0x398] ;  /* 0x00007300ff0577ac */ /* 0x000f620008000800 */
[----:B------:R-:W-:Y:S02]  /*9680*/  SHF.R.S32.HI R13, RZ, 0x8, R13 ;  /* 0x00000008ff0d7819 */ /* 0x000fe4000001140d */
[CC--:B--2---:R-:W-:Y:S01]  /*9690*/  IADD3 R10, P6, PT, R12.reuse, R69.reuse, RZ ;  /* 0x000000450c0a7210 */ /* 0x0c4fe20007fde0ff */
[----:B------:R-:W-:Y:S01]  /*96a0*/  VIADD R12, R12, UR21 ;  /* 0x000000150c0c7c36 */ /* 0x000fe20008000000 */
[----:B------:R-:W-:Y:S01]  /*96b0*/  PRMT R15, R119, 0x9910, RZ ;  /* 0x00009910770f7816 */ /* 0x000fe200000000ff */
[----:B------:R2:W-:Y:S01]  /*96c0*/  @P5 STG.E.U8 desc[UR18][R8.64], R13 ;  /* 0x0000000d08005986 */ /* 0x0005e2000c101112 */
[----:B-1----:R-:W-:Y:S01]  /*96d0*/  ISETP.LT.AND P5, PT, R2, UR4, !P1 ;  /* 0x0000000402007c0c */ /* 0x002fe2000cfa1270 */
[----:B------:R-:W-:Y:S01]  /*96e0*/  IMAD.X R11, R14, 0x1, R5, P6 ;  /* 0x000000010e0b7824 */ /* 0x000fe200030e0605 */
[----:B------:R-:W-:Y:S01]  /*96f0*/  SHF.R.S32.HI R15, RZ, 0x8, R15 ;  /* 0x00000008ff0f7819 */ /* 0x000fe2000001140f */
[----:B---3--:R-:W-:Y:S01]  /*9700*/  VIADD R7, R0, 0x38 ;  /* 0x0000003800077836 */ /* 0x008fe20000000000 */
[----:B------:R-:W-:Y:S01]  /*9710*/  SHF.R.S32.HI R14, RZ, 0x1f, R12 ;  /* 0x0000001fff0e7819 */ /* 0x000fe2000001140c */
[----:B------:R-:W1:Y:S01]  /*9720*/  LDCU UR4, c[0x0][0x398] ;  /* 0x00007300ff0477ac */ /* 0x000e620008000800 */
[-C--:B------:R-:W-:Y:S01]  /*9730*/  IADD3 R6, P6, PT, R12, R4.reuse, RZ ;  /* 0x000000040c067210 */ /* 0x080fe20007fde0ff */
[----:B------:R3:W-:Y:S01]  /*9740*/  @P2 STG.E.U8 desc[UR18][R10.64], R15 ;  /* 0x0000000f0a002986 */ /* 0x0007e2000c101112 */
[----:B------:R-:W-:Y:S01]  /*9750*/  ISETP.GE.AND P2, PT, R7, UR29, PT ;  /* 0x0000001d07007c0c */ /* 0x000fe2000bf46270 */
[----:B------:R-:W4:Y:S01]  /*9760*/  LDCU UR7, c[0x0][0x398] ;  /* 0x00007300ff0777ac */ /* 0x000f220008000800 */
[----:B0-----:R-:W-:Y:S01]  /*9770*/  ISETP.LT.AND P1, PT, R3, UR6, !P1 ;  /* 0x0000000603007c0c */ /* 0x001fe2000cf21270 */
[----:B------:R-:W-:Y:S01]  /*9780*/  IMAD.X R7, R14, 0x1, R68, P6 ;  /* 0x000000010e077824 */ /* 0x000fe200030e0644 */
[C---:B--2---:R-:W-:Y:S01]  /*9790*/  IADD3 R8, P6, PT, R12.reuse, R69, RZ ;  /* 0x000000450c087210 */ /* 0x044fe20007fde0ff */
[----:B------:R-:W0:Y:S01]  /*97a0*/  LDCU UR6, c[0x0][0x398] ;  /* 0x00007300ff0677ac */ /* 0x000e220008000800 */
[----:B------:R-:W-:Y:S01]  /*97b0*/  VIADD R12, R12, UR21 ;  /* 0x000000150c0c7c36 */ /* 0x000fe20008000000 */
[----:B------:R-:W-:Y:S01]  /*97c0*/  PRMT R13, R57, 0x9910, RZ ;  /* 0x00009910390d7816 */ /* 0x000fe200000000ff */
[----:B------:R2:W-:Y:S01]  /*97d0*/  @P5 STG.E.U8 desc[UR18][R6.64], R57 ;  /* 0x0000003906005986 */ /* 0x0005e2000c101112 */
[----:B-----5:R-:W-:Y:S01]  /*97e0*/  ISETP.LT.AND P5, PT, R2, UR5, !P0 ;  /* 0x0000000502007c0c */ /* 0x020fe2000c7a1270 */
[----:B------:R-:W-:Y:S01]  /*97f0*/  IMAD.X R9, R14, 0x1, R5, P6 ;  /* 0x000000010e097824 */ /* 0x000fe200030e0605 */
[----:B------:R-:W-:Y:S01]  /*9800*/  SHF.R.S32.HI R14, RZ, 0x1f, R12 ;  /* 0x0000001fff0e7819 */ /* 0x000fe2000001140c */
[----:B---3--:R-:W-:Y:S01]  /*9810*/  VIADD R11, R0, 0x39 ;  /* 0x00000039000b7836 */ /* 0x008fe20000000000 */
[----:B------:R-:W-:Y:S01]  /*9820*/  IADD3 R10, P6, PT, R12, R4, RZ ;  /* 0x000000040c0a7210 */ /* 0x000fe20007fde0ff */
[----:B------:R-:W3:Y:S01]  /*9830*/  LDCU UR5, c[0x0][0x398] ;  /* 0x00007300ff0577ac */ /* 0x000ee20008000800 */
[----:B------:R5:W-:Y:S01]  /*9840*/  @P1 STG.E.U8 desc[UR18][R8.64], R121 ;  /* 0x0000007908001986 */ /* 0x000be2000c101112 */
[----:B-1----:R-:W-:-:S02]  /*9850*/  ISETP.LT.AND P0, PT, R3, UR4, !P0 ;  /* 0x0000000403007c0c */ /* 0x002fc4000c701270 */
[----:B------:R-:W-:Y:S01]  /*9860*/  ISETP.GE.AND P1, PT, R11, UR27, PT ;  /* 0x0000001b0b007c0c */ /* 0x000fe2000bf26270 */
[----:B------:R-:W-:Y:S01]  /*9870*/  IMAD.X R11, R14, 0x1, R68, P6 ;  /* 0x000000010e0b7824 */ /* 0x000fe200030e0644 */
[----:B------:R-:W-:Y:S01]  /*9880*/  SHF.R.S32.HI R13, RZ, 0x8, R13 ;  /* 0x00000008ff0d7819 */ /* 0x000fe2000001140d */
[----:B------:R-:W1:Y:S01]  /*9890*/  LDCU UR4, c[0x0][0x398] ;  /* 0x00007300ff0477ac */ /* 0x000e620008000800 */
[C---:B--2---:R-:W-:Y:S01]  /*98a0*/  IADD3 R6, P6, PT, R12.reuse, R69, RZ ;  /* 0x000000450c067210 */ /* 0x044fe20007fde0ff */
[----:B------:R-:W-:Y:S01]  /*98b0*/  VIADD R12, R12, UR21 ;  /* 0x000000150c0c7c36 */ /* 0x000fe20008000000 */
[----:B------:R-:W-:Y:S01]  /*98c0*/  PRMT R15, R121, 0x9910, RZ ;  /* 0x00009910790f7816 */ /* 0x000fe200000000ff */
[----:B------:R2:W-:Y:S01]  /*98d0*/  @P5 STG.E.U8 desc[UR18][R10.64], R13 ;  /* 0x0000000d0a005986 */ /* 0x0005e2000c101112 */
[----:B0-----:R-:W-:Y:S01]  /*98e0*/  ISETP.LT.AND P5, PT, R2, UR6, !P3 ;  /* 0x0000000602007c0c */ /* 0x001fe2000dfa1270 */
[----:B------:R-:W-:Y:S01]  /*98f0*/  IMAD.X R7, R14, 0x1, R5, P6 ;  /* 0x000000010e077824 */ /* 0x000fe200030e0605 */
[----:B------:R-:W-:Y:S01]  /*9900*/  SHF.R.S32.HI R15, RZ, 0x8, R15 ;  /* 0x00000008ff0f7819 */ /* 0x000fe2000001140f */
[----:B-----5:R-:W-:Y:S01]  /*9910*/  VIADD R9, R0, 0x3a ;  /* 0x0000003a00097836 */ /* 0x020fe20000000000 */
[----:B------:R-:W-:Y:S01]  /*9920*/  SHF.R.S32.HI R14, RZ, 0x1f, R12 ;  /* 0x0000001fff0e7819 */ /* 0x000fe2000001140c */
[----:B------:R-:W0:Y:S01]  /*9930*/  LDCU UR6, c[0x0][0x398] ;  /* 0x00007300ff0677ac */ /* 0x000e220008000800 */
[----:B------:R-:W-:Y:S01]  /*9940*/  IADD3 R8, P6, PT, R12, R4, RZ ;  /* 0x000000040c087210 */ /* 0x000fe20007fde0ff */
[----:B------:R5:W-:Y:S01]  /*9950*/  @P0 STG.E.U8 desc[UR18][R6.64], R15 ;  /* 0x0000000f06000986 */ /* 0x000be2000c101112 */
[----:B------:R-:W-:-:S02]  /*9960*/  ISETP.GE.AND P0, PT, R9, UR25, PT ;  /* 0x0000001909007c0c */ /* 0x000fc4000bf06270 */
[----:B---3--:R-:W-:Y:S01]  /*9970*/  ISETP.LT.AND P3, PT, R3, UR5, !P3 ;  /* 0x0000000503007c0c */ /* 0x008fe2000df61270 */
[----:B------:R-:W-:Y:S01]  /*9980*/  IMAD.X R9, R14, 0x1, R68, P6 ;  /* 0x000000010e097824 */ /* 0x000fe200030e0644 */
[----:B------:R-:W3:Y:S01]  /*9990*/  LDCU UR5, c[0x0][0x398] ;  /* 0x00007300ff0577ac */ /* 0x000ee20008000800 */
[C---:B--2---:R-:W-:Y:S01]  /*99a0*/  IADD3 R10, P6, PT, R12.reuse, R69, RZ ;  /* 0x000000450c0a7210 */ /* 0x044fe20007fde0ff */
[----:B------:R-:W-:Y:S01]  /*99b0*/  VIADD R12, R12, UR21 ;  /* 0x000000150c0c7c36 */ /* 0x000fe20008000000 */
[----:B------:R-:W-:Y:S01]  /*99c0*/  PRMT R13, R59, 0x9910, RZ ;  /* 0x000099103b0d7816 */ /* 0x000fe200000000ff */
[----:B------:R2:W-:Y:S01]  /*99d0*/  @P5 STG.E.U8 desc[UR18][R8.64], R59 ;  /* 0x0000003b08005986 */ /* 0x0005e2000c101112 */
[----:B-1----:R-:W-:Y:S01]  /*99e0*/  ISETP.LT.AND P5, PT, R2, UR4, !P4 ;  /* 0x0000000402007c0c */ /* 0x002fe2000e7a1270 */
[----:B------:R-:W-:Y:S01]  /*99f0*/  IMAD.X R11, R14, 0x1, R5, P6 ;  /* 0x000000010e0b7824 */ /* 0x000fe200030e0605 */
[----:B------:R-:W-:Y:S01]  /*9a00*/  SHF.R.S32.HI R14, RZ, 0x1f, R12 ;  /* 0x0000001fff0e7819 */ /* 0x000fe2000001140c */
[----:B-----5:R-:W-:Y:S01]  /*9a10*/  VIADD R7, R0, 0x3b ;  /* 0x0000003b00077836 */ /* 0x020fe20000000000 */
[----:B------:R-:W-:Y:S01]  /*9a20*/  IADD3 R6, P6, PT, R12, R4, RZ ;  /* 0x000000040c067210 */ /* 0x000fe20007fde0ff */
[----:B------:R-:W1:Y:S01]  /*9a30*/  LDCU UR4, c[0x0][0x398] ;  /* 0x00007300ff0477ac */ /* 0x000e620008000800 */
[----:B------:R5:W-:Y:S01]  /*9a40*/  @P3 STG.E.U8 desc[UR18][R10.64], R123 ;  /* 0x0000007b0a003986 */ /* 0x000be2000c101112 */
[----:B------:R-:W-:-:S02]  /*9a50*/  SHF.R.S32.HI R13, RZ, 0x8, R13 ;  /* 0x00000008ff0d7819 */ /* 0x000fc4000001140d */
[----:B------:R-:W-:Y:S01]  /*9a60*/  ISETP.GE.AND P3, PT, R7, UR23, PT ;  /* 0x0000001707007c0c */ /* 0x000fe2000bf66270 */
[----:B------:R-:W-:Y:S01]  /*9a70*/  IMAD.X R7, R14, 0x1, R68, P6 ;  /* 0x000000010e077824 */ /* 0x000fe200030e0644 */
[----:B0-----:R-:W-:Y:S01]  /*9a80*/  ISETP.LT.AND P4, PT, R3, UR6, !P4 ;  /* 0x0000000603007c0c */ /* 0x001fe2000e781270 */
[----:B------:R-:W0:Y:S01]  /*9a90*/  LDCU UR6, c[0x0][0x398] ;  /* 0x00007300ff0677ac */ /* 0x000e220008000800 */
[C---:B--2---:R-:W-:Y:S01]  /*9aa0*/  IADD3 R8, P6, PT, R12.reuse, R69, RZ ;  /* 0x000000450c087210 */ /* 0x044fe20007fde0ff */
[----:B------:R-:W-:Y:S01]  /*9ab0*/  VIADD R12, R12, UR21 ;  /* 0x000000150c0c7c36 */ /* 0x000fe20008000000 */
[----:B------:R2:W-:Y:S01]  /*9ac0*/  @P5 STG.E.U8 desc[UR18][R6.64], R13 ;  /* 0x0000000d06005986 */ /* 0x0005e2000c101112 */
[----:B------:R-:W-:Y:S02]  /*9ad0*/  PRMT R15, R123, 0x9910, RZ ;  /* 0x000099107b0f7816 */ /* 0x000fe400000000ff */
[----:B---3--:R-:W-:Y:S01]  /*9ae0*/  ISETP.LT.AND P5, PT, R2, UR5, !P2 ;  /* 0x0000000502007c0c */ /* 0x008fe2000d7a1270 */
[----:B------:R-:W-:Y:S01]  /*9af0*/  IMAD.X R9, R14, 0x1, R5, P6 ;  /* 0x000000010e097824 */ /* 0x000fe200030e0605 */
[----:B------:R-:W-:Y:S01]  /*9b00*/  SHF.R.S32.HI R14, RZ, 0x1f, R12 ;  /* 0x0000001fff0e7819 */ /* 0x000fe2000001140c */
[----:B------:R-:W3:Y:S01]  /*9b10*/  LDCU UR5, c[0x0][0x398] ;  /* 0x00007300ff0577ac */ /* 0x000ee20008000800 */
[----:B-----5:R-:W-:-:S02]  /*9b20*/  IADD3 R10, P6, PT, R12, R4, RZ ;  /* 0x000000040c0a7210 */ /* 0x020fc40007fde0ff */
[----:B------:R-:W-:Y:S02]  /*9b30*/  SHF.R.S32.HI R15, RZ, 0x8, R15 ;  /* 0x00000008ff0f7819 */ /* 0x000fe4000001140f */
[C---:B-1----:R-:W-:Y:S01]  /*9b40*/  ISETP.LT.AND P2, PT, R3.reuse, UR4, !P2 ;  /* 0x0000000403007c0c */ /* 0x042fe2000d741270 */
[----:B--2---:R-:W-:Y:S01]  /*9b50*/  VIADD R6, R0, 0x3c ;  /* 0x0000003c00067836 */ /* 0x004fe20000000000 */
[----:B------:R-:W1:Y:S01]  /*9b60*/  LDCU UR4, c[0x0][0x398] ;  /* 0x00007300ff0477ac */ /* 0x000e620008000800 */
[----:B------:R-:W-:Y:S01]  /*9b70*/  IMAD.X R11, R14, 0x1, R68, P6 ;  /* 0x000000010e0b7824 */ /* 0x000fe200030e0644 */
[----:B------:R2:W-:Y:S01]  /*9b80*/  @P4 STG.E.U8 desc[UR18][R8.64], R15 ;  /* 0x0000000f08004986 */ /* 0x0005e2000c101112 */
[----:B------:R-:W-:Y:S01]  /*9b90*/  VIADD R13, R12, UR21 ;  /* 0x000000150c0d7c36 */ /* 0x000fe20008000000 */
[----:B------:R-:W-:Y:S02]  /*9ba0*/  ISETP.GE.AND P4, PT, R6, UR17, PT ;  /* 0x0000001106007c0c */ /* 0x000fe4000bf86270 */
[----:B------:R-:W-:Y:S01]  /*9bb0*/  IADD3 R6, P6, PT, R12, R69, RZ ;  /* 0x000000450c067210 */ /* 0x000fe20007fde0ff */
[----:B------:R5:W-:Y:S01]  /*9bc0*/  @P5 STG.E.U8 desc[UR18][R10.64], R61 ;  /* 0x0000003d0a005986 */ /* 0x000be2000c101112 */
[----:B0-----:R-:W-:Y:S01]  /*9bd0*/  ISETP.LT.AND P5, PT, R2, UR6, !P1 ;  /* 0x0000000602007c0c */ /* 0x001fe2000cfa1270 */
[----:B------:R-:W0:Y:S01]  /*9be0*/  LDCU UR6, c[0x0][0x398] ;  /* 0x00007300ff0677ac */ /* 0x000e220008000800 */
[----:B------:R-:W-:Y:S01]  /*9bf0*/  SHF.R.S32.HI R12, RZ, 0x1f, R13 ;  /* 0x0000001fff0c7819 */ /* 0x000fe2000001140d */
[----:B------:R-:W-:Y:S01]  /*9c00*/  IMAD.X R7, R14, 0x1, R5, P6 ;  /* 0x000000010e077824 */ /* 0x000fe200030e0605 */
[----:B---3--:R-:W-:Y:S01]  /*9c10*/  ISETP.LT.AND P1, PT, R3, UR5, !P1 ;  /* 0x0000000503007c0c */ /* 0x008fe2000cf21270 */
[----:B------:R-:W3:Y:S01]  /*9c20*/  LDCU UR5, c[0x0][0x398] ;  /* 0x00007300ff0577ac */ /* 0x000ee20008000800 */
[----:B--2---:R-:W-:Y:S01]  /*9c30*/  IADD3 R8, P6, PT, R13, R4, RZ ;  /* 0x000000040d087210 */ /* 0x004fe20007fde0ff */
[----:B------:R-:W-:Y:S01]  /*9c40*/  IMAD.MOV.U32 R15, RZ, RZ, R16 ;  /* 0x000000ffff0f7224 */ /* 0x000fe200078e0010 */
[----:B------:R2:W-:Y:S01]  /*9c50*/  @P2 STG.E.U8 desc[UR18][R6.64], R125 ;  /* 0x0000007d06002986 */ /* 0x0005e2000c101112 */
[----:B------:R-:W-:Y:S01]  /*9c60*/  PRMT R17, R125, 0x9910, RZ ;  /* 0x000099107d117816 */ /* 0x000fe200000000ff */
[C---:B------:R-:W-:Y:S01]  /*9c70*/  VIADD R14, R0.reuse, 0x3e ;  /* 0x0000003e000e7836 */ /* 0x040fe20000000000 */
[----:B------:R-:W-:Y:S01]  /*9c80*/  F2FP.SATFINITE.E5M2.F32.PACK_AB_MERGE_C R63, R63, R62, RZ ;  /* 0x0000003e3f3f723e */ /* 0x000fe200048060ff */
[----:B-----5:R-:W-:Y:S01]  /*9c90*/  VIADD R10, R0, 0x3d ;  /* 0x0000003d000a7836 */ /* 0x020fe20000000000 */
[----:B------:R-:W-:Y:S01]  /*9ca0*/  SHF.R.S32.HI R15, RZ, 0x8, R15 ;  /* 0x00000008ff0f7819 */ /* 0x000fe2000001140f */
[----:B------:R-:W-:Y:S01]  /*9cb0*/  IMAD.X R9, R12, 0x1, R68, P6 ;  /* 0x000000010c097824 */ /* 0x000fe200030e0644 */
[----:B------:R-:W-:-:S02]  /*9cc0*/  SHF.R.S32.HI R17, RZ, 0x8, R17 ;  /* 0x00000008ff117819 */ /* 0x000fc40000011411 */
[----:B------:R-:W-:Y:S02]  /*9cd0*/  ISETP.GE.AND P2, PT, R10, UR13, PT ;  /* 0x0000000d0a007c0c */ /* 0x000fe4000bf46270 */
[----:B------:R5:W-:Y:S01]  /*9ce0*/  @P5 STG.E.U8 desc[UR18][R8.64], R15 ;  /* 0x0000000f08005986 */ /* 0x000be2000c101112 */
[C---:B------:R-:W-:Y:S01]  /*9cf0*/  IADD3 R10, P6, PT, R13.reuse, R69, RZ ;  /* 0x000000450d0a7210 */ /* 0x040fe20007fde0ff */
[----:B------:R-:W-:Y:S01]  /*9d00*/  VIADD R13, R13, UR21 ;  /* 0x000000150d0d7c36 */ /* 0x000fe20008000000 */
[----:B----4-:R-:W-:Y:S01]  /*9d10*/  ISETP.LT.AND P5, PT, R2, UR7, !P0 ;  /* 0x0000000702007c0c */ /* 0x010fe2000c7a1270 */
[----:B------:R-:W4:Y:S01]  /*9d20*/  LDCU UR7, c[0x0][0x398] ;  /* 0x00007300ff0777ac */ /* 0x000f220008000800 */
[----:B-1----:R-:W-:Y:S01]  /*9d30*/  ISETP.LT.AND P0, PT, R3, UR4, !P0 ;  /* 0x0000000403007c0c */ /* 0x002fe2000c701270 */
[----:B------:R-:W-:Y:S01]  /*9d40*/  IMAD.X R11, R12, 0x1, R5, P6 ;  /* 0x000000010c0b7824 */ /* 0x000fe200030e0605 */
[----:B--2---:R-:W-:Y:S01]  /*9d50*/  IADD3 R6, P6, PT, R13, R4, RZ ;  /* 0x000000040d067210 */ /* 0x004fe20007fde0ff */
[----:B------:R-:W1:Y:S01]  /*9d60*/  LDCU UR4, c[0x0][0x398] ;  /* 0x00007300ff0477ac */ /* 0x000e620008000800 */
[----:B------:R-:W-:-:S02]  /*9d70*/  F2FP.SATFINITE.E5M2.F32.PACK_AB_MERGE_C R127, R127, R126, RZ ;  /* 0x0000007e7f7f723e */ /* 0x000fc400048060ff */
[----:B------:R2:W-:Y:S01]  /*9d80*/  @P1 STG.E.U8 desc[UR18][R10.64], R17 ;  /* 0x000000110a001986 */ /* 0x0005e2000c101112 */
[----:B-----5:R-:W-:Y:S02]  /*9d90*/  SHF.R.S32.HI R9, RZ, 0x1f, R13 ;  /* 0x0000001fff097819 */ /* 0x020fe4000001140d */
[C---:B------:R-:W-:Y:S01]  /*9da0*/  IADD3 R8, P1, PT, R13.reuse, R69, RZ ;  /* 0x000000450d087210 */ /* 0x040fe20007f3e0ff */
[----:B------:R-:W-:Y:S01]  /*9db0*/  VIADD R13, R13, UR21 ;  /* 0x000000150d0d7c36 */ /* 0x000fe20008000000 */
[----:B------:R-:W-:Y:S01]  /*9dc0*/  PRMT R15, R63, 0x9910, RZ ;  /* 0x000099103f0f7816 */ /* 0x000fe200000000ff */
[----:B------:R-:W-:Y:S01]  /*9dd0*/  IMAD.X R7, R9, 0x1, R68, P6 ;  /* 0x0000000109077824 */ /* 0x000fe200030e0644 */
[----:B------:R-:W-:Y:S01]  /*9de0*/  F2FP.SATFINITE.E5M2.F32.PACK_AB_MERGE_C R65, R65, R64, RZ ;  /* 0x000000404141723e */ /* 0x000fe200048060ff */
[----:B------:R-:W-:Y:S01]  /*9df0*/  IMAD.X R9, R9, 0x1, R5, P1 ;  /* 0x0000000109097824 */ /* 0x000fe200008e0605 */
[----:B---3--:R-:W-:Y:S01]  /*9e00*/  ISETP.LT.AND P1, PT, R2, UR5, !P3 ;  /* 0x0000000502007c0c */ /* 0x008fe2000df21270 */
[----:B------:R-:W3:Y:S01]  /*9e10*/  LDCU UR5, c[0x0][0x398] ;  /* 0x00007300ff0577ac */ /* 0x000ee20008000800 */
[----:B------:R5:W-:Y:S01]  /*9e20*/  @P5 STG.E.U8 desc[UR18][R6.64], R63 ;  /* 0x0000003f06005986 */ /* 0x000be2000c101112 */
[----:B--2---:R-:W-:Y:S01]  /*9e30*/  VIADD R11, R0, 0x3f ;  /* 0x0000003f000b7836 */ /* 0x004fe20000000000 */
[----:B------:R-:W-:-:S02]  /*9e40*/  SHF.R.S32.HI R0, RZ, 0x1f, R13 ;  /* 0x0000001fff007819 */ /* 0x000fc4000001140d */
[----:B------:R-:W-:Y:S01]  /*9e50*/  IADD3 R10, P5, PT, R13, R4, RZ ;  /* 0x000000040d0a7210 */ /* 0x000fe20007fbe0ff */
[----:B------:R2:W-:Y:S01]  /*9e60*/  @P0 STG.E.U8 desc[UR18][R8.64], R127 ;  /* 0x0000007f08000986 */ /* 0x0005e2000c101112 */
[----:B-1----:R-:W-:Y:S01]  /*9e70*/  ISETP.LT.AND P3, PT, R3, UR4, !P3 ;  /* 0x0000000403007c0c */ /* 0x002fe2000df61270 */
[----:B------:R-:W1:Y:S01]  /*9e80*/  LDCU UR4, c[0x0][0x398] ;  /* 0x00007300ff0477ac */ /* 0x000e620008000800 */
[----:B------:R-:W-:Y:S01]  /*9e90*/  ISETP.GE.AND P0, PT, R11, UR9, PT ;  /* 0x000000090b007c0c */ /* 0x000fe2000bf06270 */
[----:B------:R-:W-:Y:S01]  /*9ea0*/  IMAD.X R11, R0, 0x1, R68, P5 ;  /* 0x00000001000b7824 */ /* 0x000fe200028e0644 */
[----:B------:R-:W-:Y:S01]  /*9eb0*/  SHF.R.S32.HI R15, RZ, 0x8, R15 ;  /* 0x00000008ff0f7819 */ /* 0x000fe2000001140f */
[----:B------:R-:W1:Y:S01]  /*9ec0*/  LDCU UR9, c[0x0][0x398] ;  /* 0x00007300ff0977ac */ /* 0x000e620008000800 */
[C---:B-----5:R-:W-:Y:S01]  /*9ed0*/  IADD3 R6, P5, PT, R13.reuse, R69, RZ ;  /* 0x000000450d067210 */ /* 0x060fe20007fbe0ff */
[----:B------:R-:W-:Y:S01]  /*9ee0*/  VIADD R13, R13, UR21 ;  /* 0x000000150d0d7c36 */ /* 0x000fe20008000000 */
[----:B------:R-:W-:Y:S01]  /*9ef0*/  PRMT R17, R127, 0x9910, RZ ;  /* 0x000099107f117816 */ /* 0x000fe200000000ff */
[----:B------:R5:W-:Y:S01]  /*9f00*/  @P1 STG.E.U8 desc[UR18][R10.64], R15 ;  /* 0x0000000f0a001986 */ /* 0x000be2000c101112 */
[----:B0-----:R-:W-:Y:S01]  /*9f10*/  ISETP.LT.AND P1, PT, R2, UR6, !P4 ;  /* 0x0000000602007c0c */ /* 0x001fe2000e721270 */
[----:B------:R-:W-:Y:S01]  /*9f20*/  IMAD.X R7, R0, 0x1, R5, P5 ;  /* 0x0000000100077824 */ /* 0x000fe200028e0605 */
[----:B------:R-:W-:Y:S01]  /*9f30*/  SHF.R.S32.HI R17, RZ, 0x8, R17 ;  /* 0x00000008ff117819 */ /* 0x000fe20000011411 */
[----:B------:R-:W0:Y:S01]  /*9f40*/  LDCU UR6, c[0x0][0x398] ;  /* 0x00007300ff0677ac */ /* 0x000e220008000800 */
[----:B----4-:R-:W-:-:S02]  /*9f50*/  ISETP.LT.AND P4, PT, R3, UR7, !P4 ;  /* 0x0000000703007c0c */ /* 0x010fc4000e781270 */
[----:B------:R-:W-:Y:S01]  /*9f60*/  SHF.R.S32.HI R0, RZ, 0x1f, R13 ;  /* 0x0000001fff007819 */ /* 0x000fe2000001140d */
[----:B------:R4:W-:Y:S01]  /*9f70*/  @P3 STG.E.U8 desc[UR18][R6.64], R17 ;  /* 0x0000001106003986 */ /* 0x0009e2000c101112 */
[C---:B--2---:R-:W-:Y:S01]  /*9f80*/  IADD3 R8, P5, PT, R13.reuse, R4, RZ ;  /* 0x000000040d087210 */ /* 0x044fe20007fbe0ff */
[----:B------:R-:W2:Y:S01]  /*9f90*/  LDCU UR7, c[0x0][0x398] ;  /* 0x00007300ff0777ac */ /* 0x000ea20008000800 */
[----:B------:R-:W-:Y:S02]  /*9fa0*/  ISETP.GE.AND P6, PT, R14, UR11, PT ;  /* 0x0000000b0e007c0c */ /* 0x000fe4000bfc6270 */
[CC--:B-----5:R-:W-:Y:S01]  /*9fb0*/  IADD3 R10, P3, PT, R13.reuse, R69.reuse, RZ ;  /* 0x000000450d0a7210 */ /* 0x0e0fe20007f7e0ff */
[----:B------:R-:W-:Y:S01]  /*9fc0*/  VIADD R13, R13, UR21 ;  /* 0x000000150d0d7c36 */ /* 0x000fe20008000000 */
[----:B------:R-:W-:Y:S01]  /*9fd0*/  F2FP.SATFINITE.E5M2.F32.PACK_AB_MERGE_C R129, R129, R128, RZ ;  /* 0x000000808181723e */ /* 0x000fe200048060ff */
[----:B------:R-:W-:Y:S01]  /*9fe0*/  IMAD.X R9, R0, 0x1, R68, P5 ;  /* 0x0000000100097824 */ /* 0x000fe200028e0644 */
[----:B---3--:R-:W-:Y:S01]  /*9ff0*/  ISETP.LT.AND P5, PT, R2, UR5, !P2 ;  /* 0x0000000502007c0c */ /* 0x008fe2000d7a1270 */
[----:B------:R-:W-:Y:S01]  /*a000*/  IMAD.X R11, R0, 0x1, R5, P3 ;  /* 0x00000001000b7824 */ /* 0x000fe200018e0605 */
[----:B------:R-:W-:Y:S01]  /*a010*/  SHF.R.S32.HI R14, RZ, 0x1f, R13 ;  /* 0x0000001fff0e7819 */ /* 0x000fe2000001140d */
[C---:B------:R-:W-:Y:S01]  /*a020*/  VIADD R0, R13.reuse, UR21 ;  /* 0x000000150d007c36 */ /* 0x040fe20008000000 */
[C---:B------:R-:W-:Y:S01]  /*a030*/  IADD3 R12, P3, PT, R13.reuse, R69, RZ ;  /* 0x000000450d0c7210 */ /* 0x040fe20007f7e0ff */
[----:B------:R3:W-:Y:S01]  /*a040*/  @P1 STG.E.U8 desc[UR18][R8.64], R65 ;  /* 0x0000004108001986 */ /* 0x0007e2000c101112 */
[----:B----4-:R-:W-:-:S02]  /*a050*/  IADD3 R6, P1, PT, R13, R4, RZ ;  /* 0x000000040d067210 */ /* 0x010fc40007f3e0ff */
[----:B------:R-:W-:Y:S01]  /*a060*/  SHF.R.S32.HI R15, RZ, 0x1f, R0 ;  /* 0x0000001fff0f7819 */ /* 0x000fe20000011400 */
[C---:B------:R-:W-:Y:S01]  /*a070*/  IMAD.X R13, R14.reuse, 0x1, R5, P3 ;  /* 0x000000010e0d7824 */ /* 0x040fe200018e0605 */
[----:B------:R4:W-:Y:S01]  /*a080*/  @P4 STG.E.U8 desc[UR18][R10.64], R129 ;  /* 0x000000810a004986 */ /* 0x0009e2000c101112 */
[----:B------:R-:W-:Y:S01]  /*a090*/  IMAD.X R7, R14, 0x1, R68, P1 ;  /* 0x000000010e077824 */ /* 0x000fe200008e0644 */
[----:B-1----:R-:W-:Y:S01]  /*a0a0*/  ISETP.LT.AND P4, PT, R2, UR4, !P6 ;  /* 0x0000000402007c0c */ /* 0x002fe2000f781270 */
[----:B------:R-:W-:Y:S01]  /*a0b0*/  VIADD R14, R0, UR21 ;  /* 0x00000015000e7c36 */ /* 0x000fe20008000000 */
[----:B--2---:R-:W-:Y:S02]  /*a0c0*/  ISETP.LT.AND P1, PT, R2, UR7, !P0 ;  /* 0x0000000702007c0c */ /* 0x004fe4000c721270 */
[----:B------:R-:W-:Y:S02]  /*a0d0*/  ISETP.LT.AND P2, PT, R3, UR8, !P2 ;  /* 0x0000000803007c0c */ /* 0x000fe4000d741270 */
[----:B---3--:R-:W-:-:S02]  /*a0e0*/  IADD3 R8, P3, PT, R0, R4, RZ ;  /* 0x0000000400087210 */ /* 0x008fc40007f7e0ff */
[----:B------:R-:W-:Y:S02]  /*a0f0*/  PRMT R65, R65, 0x9910, RZ ;  /* 0x0000991041417816 */ /* 0x000fe400000000ff */
[----:B0-----:R-:W-:Y:S01]  /*a100*/  ISETP.LT.AND P6, PT, R3, UR6, !P6 ;  /* 0x0000000603007c0c */ /* 0x001fe2000f7c1270 */
[----:B------:R-:W-:Y:S01]  /*a110*/  IMAD.X R9, R15, 0x1, R68, P3 ;  /* 0x000000010f097824 */ /* 0x000fe200018e0644 */
[----:B------:R-:W-:Y:S02]  /*a120*/  IADD3 R2, P3, PT, R0, R69, RZ ;  /* 0x0000004500027210 */ /* 0x000fe40007f7e0ff */
[----:B------:R-:W-:Y:S02]  /*a130*/  ISETP.LT.AND P0, PT, R3, UR9, !P0 ;  /* 0x0000000903007c0c */ /* 0x000fe4000c701270 */
[----:B------:R-:W-:Y:S01]  /*a140*/  SHF.R.S32.HI R0, RZ, 0x1f, R14 ;  /* 0x0000001fff007819 */ /* 0x000fe2000001140e */
[----:B------:R-:W-:Y:S01]  /*a150*/  IMAD.X R3, R15, 0x1, R5, P3 ;  /* 0x000000010f037824 */ /* 0x000fe200018e0605 */
[----:B----4-:R-:W-:Y:S01]  /*a160*/  IADD3 R10, P3, PT, R14, R4, RZ ;  /* 0x000000040e0a7210 */ /* 0x010fe20007f7e0ff */
[----:B------:R-:W-:Y:S01]  /*a170*/  IMAD.MOV.U32 R15, RZ, RZ, R65 ;  /* 0x000000ffff0f7224 */ /* 0x000fe200078e0041 */
[----:B------:R-:W-:-:S02]  /*a180*/  F2FP.SATFINITE.E5M2.F32.PACK_AB_MERGE_C R67, R67, R66, RZ ;  /* 0x000000424343723e */ /* 0x000fc400048060ff */
[----:B------:R-:W-:Y:S01]  /*a190*/  PRMT R17, R129, 0x9910, RZ ;  /* 0x0000991081117816 */ /* 0x000fe200000000ff */
[----:B------:R-:W-:Y:S01]  /*a1a0*/  IMAD.X R11, R0, 0x1, R68, P3 ;  /* 0x00000001000b7824 */ /* 0x000fe200018e0644 */
[----:B------:R-:W-:Y:S02]  /*a1b0*/  F2FP.SATFINITE.E5M2.F32.PACK_AB_MERGE_C R131, R131, R130, RZ ;  /* 0x000000828383723e */ /* 0x000fe400048060ff */
[----:B------:R-:W-:Y:S02]  /*a1c0*/  IADD3 R4, P3, PT, R14, R69, RZ ;  /* 0x000000450e047210 */ /* 0x000fe40007f7e0ff */
[----:B------:R-:W-:Y:S02]  /*a1d0*/  SHF.R.S32.HI R15, RZ, 0x8, R15 ;  /* 0x00000008ff0f7819 */ /* 0x000fe4000001140f */
[----:B------:R-:W-:Y:S01]  /*a1e0*/  PRMT R19, R67, 0x9910, RZ ;  /* 0x0000991043137816 */ /* 0x000fe200000000ff */
[----:B------:R-:W-:Y:S01]  /*a1f0*/  IMAD.X R5, R0, 0x1, R5, P3 ;  /* 0x0000000100057824 */ /* 0x000fe200018e0605 */
[----:B------:R-:W-:Y:S01]  /*a200*/  SHF.R.S32.HI R17, RZ, 0x8, R17 ;  /* 0x00000008ff117819 */ /* 0x000fe20000011411 */
[----:B------:R0:W-:Y:S01]  /*a210*/  @P5 STG.E.U8 desc[UR18][R6.64], R15 ;  /* 0x0000000f06005986 */ /* 0x0001e2000c101112 */
[----:B------:R-:W-:-:S02]  /*a220*/  PRMT R21, R131, 0x9910, RZ ;  /* 0x0000991083157816 */ /* 0x000fc400000000ff */
[----:B------:R-:W-:Y:S01]  /*a230*/  SHF.R.S32.HI R19, RZ, 0x8, R19 ;  /* 0x00000008ff137819 */ /* 0x000fe20000011413 */
[----:B------:R0:W-:Y:S01]  /*a240*/  @P2 STG.E.U8 desc[UR18][R12.64], R17 ;  /* 0x000000110c002986 */ /* 0x0001e2000c101112 */
[----:B------:R-:W-:-:S03]  /*a250*/  SHF.R.S32.HI R21, RZ, 0x8, R21 ;  /* 0x00000008ff157819 */ /* 0x000fc60000011415 */
[----:B------:R0:W-:Y:S04]  /*a260*/  @P4 STG.E.U8 desc[UR18][R8.64], R67 ;  /* 0x0000004308004986 */ /* 0x0001e8000c101112 */
[----:B------:R0:W-:Y:S04]  /*a270*/  @P6 STG.E.U8 desc[UR18][R2.64], R131 ;  /* 0x0000008302006986 */ /* 0x0001e8000c101112 */
[----:B------:R0:W-:Y:S04]  /*a280*/  @P1 STG.E.U8 desc[UR18][R10.64], R19 ;  /* 0x000000130a001986 */ /* 0x0001e8000c101112 */
[----:B------:R0:W-:Y:S01]  /*a290*/  @P0 STG.E.U8 desc[UR18][R4.64], R21 ;  /* 0x0000001504000986 */ /* 0x0001e2000c101112 */
[----:B------:R-:W-:Y:S06]  /*a2a0*/  BAR.SYNC.DEFER_BLOCKING 0x0 ;  /* 0x0000000000007b1d */ /* 0x000fec0000010000 */
[----:B------:R-:W-:Y:S05]  /*a2b0*/  BRA.U UP0, `(.L_x_19) ;  /* 0x0000000100a07547 */ /* 0x000fea000b800000 */
[----:B------:R-:W1:Y:S01]  /*a2c0*/  S2UR UR5, SR_CgaCtaId ;  /* 0x00000000000579c3 */ /* 0x000e620000008800 */
[----:B------:R-:W-:Y:S01]  /*a2d0*/  NOP ;  /* 0x0000000000007918 */ /* 0x000fe20000000000 */
[----:B------:R-:W-:Y:S01]  /*a2e0*/  UMOV UR4, 0x50 ;  /* 0x0000005000047882 */ /* 0x000fe20000000000 */
[----:B------:R-:W-:Y:S02]  /*a2f0*/  IMAD.U32 R0, RZ, RZ, UR20 ;  /* 0x00000014ff007e24 */ /* 0x000fe4000f8e00ff */
[----:B0-----:R-:W-:Y:S02]  /*a300*/  IMAD.MOV.U32 R3, RZ, RZ, 0xf ;  /* 0x0000000fff037424 */ /* 0x001fe400078e00ff */
[----:B------:R-:W-:Y:S01]  /*a310*/  IMAD.MOV.U32 R7, RZ, RZ, 0x1 ;  /* 0x00000001ff077424 */ /* 0x000fe200078e00ff */
[----:B------:R-:W-:-:S04]  /*a320*/  LOP3.LUT R0, R0, 0xffff, RZ, 0xc0, !PT ;  /* 0x0000ffff00007812 */ /* 0x000fc800078ec0ff */
[----:B------:R-:W-:-:S05]  /*a330*/  SHF.R.U32.HI R0, RZ, 0x5, R0 ;  /* 0x00000005ff007819 */ /* 0x000fca0000011600 */
[----:B------:R-:W-:Y:S01]  /*a340*/  VIADD R2, R0, 0x10 ;  /* 0x0000001000027836 */ /* 0x000fe20000000000 */
[----:B------:R-:W-:Y:S01]  /*a350*/  SHF.L.U32 R0, R3, R0, RZ ;  /* 0x0000000003007219 */ /* 0x000fe200000006ff */
[----:B-1----:R-:W-:-:S03]  /*a360*/  ULEA UR6, UR5, UR4, 0x18 ;  /* 0x0000000405067291 */ /* 0x002fc6000f8ec0ff */
[----:B------:R-:W-:-:S04]  /*a370*/  SHF.L.U32 R3, R7, R2, RZ ;  /* 0x0000000207037219 */ /* 0x000fc800000006ff */
[----:B------:R-:W-:Y:S02]  /*a380*/  LOP3.LUT R0, R3, R0, RZ, 0xfc, !PT ;  /* 0x0000000003007212 */ /* 0x000fe400078efcff */
[----:B------:R-:W0:Y:S02]  /*a390*/  LDS R5, [UR6] ;  /* 0x00000006ff057984 */ /* 0x000e240008000800 */
[C---:B------:R-:W-:Y:S02]  /*a3a0*/  LOP3.LUT R2, R0.reuse, 0xffff, RZ, 0xc0, !PT ;  /* 0x0000ffff00027812 */ /* 0x040fe400078ec0ff */
[----:B0-----:R-:W-:-:S04]  /*a3b0*/  LOP3.LUT R3, R0, 0xffff, R5, 0x80, !PT ;  /* 0x0000ffff00037812 */ /* 0x001fc800078e8005 */
[----:B------:R-:W-:-:S13]  /*a3c0*/  ISETP.NE.AND P0, PT, R3, R2, PT ;  /* 0x000000020300720c */ /* 0x000fda0003f05270 */
[----:B------:R-:W-:Y:S05]  /*a3d0*/  @P0 BRA `(.L_x_20) ;  /* 0x0000000000500947 */ /* 0x000fea0003800000 */
[----:B------:R-:W-:Y:S02]  /*a3e0*/  SHF.R.U32.HI R5, RZ, 0x10, R5 ;  /* 0x00000010ff057819 */ /* 0x000fe40000011605 */
[----:B------:R-:W-:-:S04]  /*a3f0*/  SHF.R.U32.HI R2, RZ, 0x10, R0 ;  /* 0x00000010ff027819 */ /* 0x000fc80000011600 */
[----:B------:R-:W-:-:S04]  /*a400*/  LOP3.LUT R5, R5, R2, RZ, 0xc0, !PT ;  /* 0x0000000205057212 */ /* 0x000fc800078ec0ff */
[----:B------:R-:W-:-:S13]  /*a410*/  ISETP.NE.AND P0, PT, R5, R2, PT ;  /* 0x000000020500720c */ /* 0x000fda0003f05270 */
[----:B------:R-:W-:Y:S05]  /*a420*/  @P0 BRA `(.L_x_21) ;  /* 0x0000000000300947 */ /* 0x000fea0003800000 */
[----:B------:R-:W-:Y:S01]  /*a430*/  R2UR UR4, R0 ;  /* 0x00000000000472ca */ /* 0x000fe200000e0000 */
[----:B------:R-:W-:Y:S01]  /*a440*/  VOTEU.ANY UR5, UPT, PT ;  /* 0x0000000000057886 */ /* 0x000fe200038e0100 */
[----:B------:R-:W0:Y:S01]  /*a450*/  S2R R0, SR_LANEID ;  /* 0x0000000000007919 */ /* 0x000e220000000000 */
[----:B------:R-:W-:-:S10]  /*a460*/  UFLO.U32 UR5, UR5 ;  /* 0x00000005000572bd */ /* 0x000fd400080e0000 */
[----:B------:R-:W-:-:S06]  /*a470*/  ULOP3.LUT UR4, URZ, UR4, URZ, 0x33, !UPT ;  /* 0x00000004ff047292 */ /* 0x000fcc000f8e33ff */
[----:B------:R-:W-:-:S04]  /*a480*/  IMAD.U32 R2, RZ, RZ, UR4 ;  /* 0x00000004ff027e24 */ /* 0x000fc8000f8e00ff */
[----:B------:R-:W1:Y:S02]  /*a490*/  REDUX UR7, R2 ;  /* 0x00000000020773c4 */ /* 0x000e640000000000 */
[----:B------:R2:W-:Y:S01]  /*a4a0*/  UTCATOMSWS.AND URZ, UR4 ;  /* 0x0000000400ff79e3 */ /* 0x0005e20008000000 */
[----:B0-----:R-:W-:Y:S01]  /*a4b0*/  ISETP.EQ.U32.AND P0, PT, R0, UR5, PT ;  /* 0x0000000500007c0c */ /* 0x001fe2000bf02070 */
[----:B-1----:R-:W-:-:S12]  /*a4c0*/  IMAD.U32 R0, RZ, RZ, UR7 ;  /* 0x00000007ff007e24 */ /* 0x002fd8000f8e00ff */
[----:B------:R2:W-:Y:S01]  /*a4d0*/  @P0 ATOMS.AND RZ, [UR6], R0 ;  /* 0x00000000ffff098c */ /* 0x0005e2000a800006 */
[----:B------:R-:W-:Y:S05]  /*a4e0*/  BRA `(.L_x_19) ;  /* 0x0000000000147947 */ /* 0x000fea0003800000 */
.L_x_21:
[----:B------:R-:W-:-:S07]  /*a4f0*/  MOV R2, 0xa510 ;  /* 0x0000a51000027802 */ /* 0x000fce0000000f00 */
[----:B------:R-:W-:Y:S05]  /*a500*/  CALL.REL.NOINC `($__internal_0_$__cuda_sm10x_tcgen05_guardrail_trap_col_being_dealloced_not_returned_by_alloc) ;  /* 0x00000000005c7944 */ /* 0x000fea0003c00000 */
[----:B------:R-:W-:Y:S05]  /*a510*/  BRA `(.L_x_19) ;  /* 0x0000000000087947 */ /* 0x000fea0003800000 */
.L_x_20:
[----:B------:R-:W-:-:S07]  /*a520*/  MOV R2, 0xa540 ;  /* 0x0000a54000027802 */ /* 0x000fce0000000f00 */
[----:B------:R-:W-:Y:S05]  /*a530*/  CALL.REL.NOINC `($__internal_2_$__cuda_sm10x_tcgen05_guardrail_trap_unallocated_columns_being_dealloced) ;  /* 0x0000000000687944 */ /* 0x000fea0003c00000 */
.L_x_19:
[----:B------:R-:W-:Y:S01]  /*a540*/  NOP ;  /* 0x0000000000007918 */ /* 0x000fe20000000000 */
[----:B--2---:R-:W-:Y:S05]  /*a550*/  EXIT ;  /* 0x000000000000794d */ /* 0x004fea0003800000 */
.L_x_7:
[----:B------:R-:W-:-:S07]  /*a560*/  IMAD.MOV.U32 R3, RZ, RZ, R2 ;  /* 0x000000ffff037224 */ /* 0x000fce00078e0002 */
.L_x_22:
[----:B0-----:R0:W1:Y:S02]  /*a570*/  SYNCS.PHASECHK.TRANS64.TRYWAIT P1, [R7+URZ], R3 ;  /* 0x00000003070075a7 */ /* 0x00106400080211ff */
[----:B-1----:R-:W-:Y:S05]  /*a580*/  @!P1 NANOSLEEP.SYNCS 0x989680 ;  /* 0x009896800000995d */ /* 0x002fea0003900000 */
[----:B------:R-:W1:Y:S02]  /*a590*/  @!P1 SYNCS.PHASECHK.TRANS64 P1, [R7+URZ], R3 ;  /* 0x00000003070095a7 */ /* 0x000e6400080210ff */
[----:B-1----:R-:W-:Y:S05]  /*a5a0*/  @!P1 BRA `(.L_x_22) ;  /* 0xfffffffc00f09947 */ /* 0x002fea000383ffff */
[----:B------:R-:W-:Y:S05]  /*a5b0*/  BRA `(.L_x_6) ;  /* 0xffffff5c005c7947 */ /* 0x000fea000383ffff */
.L_x_10:
[----:B------:R-:W-:-:S07]  /*a5c0*/  IMAD.MOV.U32 R3, RZ, RZ, R2 ;  /* 0x000000ffff037224 */ /* 0x000fce00078e0002 */
.L_x_23:
[----:B0-----:R0:W1:Y:S02]  /*a5d0*/  SYNCS.PHASECHK.TRANS64.TRYWAIT P0, [R9+URZ], R3 ;  /* 0x00000003090075a7 */ /* 0x00106400080011ff */
[----:B-1----:R-:W-:Y:S05]  /*a5e0*/  @!P0 NANOSLEEP.SYNCS 0x989680 ;  /* 0x009896800000895d */ /* 0x002fea0003900000 */
[----:B------:R-:W1:Y:S02]  /*a5f0*/  @!P0 SYNCS.PHASECHK.TRANS64 P0, [R9+URZ], R3 ;  /* 0x00000003090085a7 */ /* 0x000e6400080010ff */
[----:B-1----:R-:W-:Y:S05]  /*a600*/  @!P0 BRA `(.L_x_23) ;  /* 0xfffffffc00f08947 */ /* 0x002fea000383ffff */
[----:B------:R-:W-:Y:S05]  /*a610*/  BRA `(.L_x_9) ;  /* 0xffffff5c00c07947 */ /* 0x000fea000383ffff */
.L_x_14:
[----:B------:R-:W0:Y:S02]  /*a620*/  SYNCS.PHASECHK.TRANS64.TRYWAIT P1, [UR10], R129 ;  /* 0x00000081ff0075a7 */ /* 0x000e24000802110a */
[----:B0-----:R-:W-:Y:S05]  /*a630*/  @!P1 BRA `(.L_x_14) ;  /* 0xfffffffc00f89947 */ /* 0x001fea000383ffff */
[----:B------:R-:W-:Y:S05]  /*a640*/  BRA `(.L_x_24) ;  /* 0xffffffa000807947 */ /* 0x000fea000383ffff */
.L_x_18:
[----:B------:R-:W1:Y:S02]  /*a650*/  SYNCS.PHASECHK.TRANS64.TRYWAIT P0, [UR10], R4 ;  /* 0x00000004ff0075a7 */ /* 0x000e64000800110a */
[----:B-1----:R-:W-:Y:S05]  /*a660*/  @!P0 BRA `(.L_x_18) ;  /* 0xfffffffc00f88947 */ /* 0x002fea000383ffff */
[----:B------:R-:W-:Y:S05]  /*a670*/  BRA `(.L_x_17) ;  /* 0xffffffb4001c7947 */ /* 0x000fea000383ffff */
        .weak           $__internal_0_$__cuda_sm10x_tcgen05_guardrail_trap_col_being_dealloced_not_returned_by_alloc
        .type           $__internal_0_$__cuda_sm10x_tcgen05_guardrail_trap_col_being_dealloced_not_returned_by_alloc,@function
        .size           $__internal_0_$__cuda_sm10x_tcgen05_guardrail_trap_col_being_dealloced_not_returned_by_alloc,($__internal_1_$__cuda_sm10x_tcgen05_guardrail_trap_phase_invalid_during_alloc - $__internal_0_$__cuda_sm10x_tcgen05_guardrail_trap_col_being_dealloced_not_returned_by_alloc)
$__internal_0_$__cuda_sm10x_tcgen05_guardrail_trap_col_being_dealloced_not_returned_by_alloc:
[----:B------:R-:W-:Y:S05]  /*a680*/  BPT.TRAP 0x1 ;  /* 0x000000040000795c */ /* 0x000fea0000300000 */
[----:B------:R-:W-:-:S04]  /*a690*/  IMAD.MOV.U32 R3, RZ, RZ, 0x0 ;  /* 0x00000000ff037424 */ /* 0x000fc800078e00ff */
[----:B------:R-:W-:Y:S05]  /*a6a0*/  RET.REL.NODEC R2 `(matmul_kernel) ;  /* 0xffffff5802547950 */ /* 0x000fea0003c3ffff */
        .weak           $__internal_1_$__cuda_sm10x_tcgen05_guardrail_trap_phase_invalid_during_alloc
        .type           $__internal_1_$__cuda_sm10x_tcgen05_guardrail_trap_phase_invalid_during_alloc,@function
        .size           $__internal_1_$__cuda_sm10x_tcgen05_guardrail_trap_phase_invalid_during_alloc,($__internal_2_$__cuda_sm10x_tcgen05_guardrail_trap_unallocated_columns_being_dealloced - $__internal_1_$__cuda_sm10x_tcgen05_guardrail_trap_phase_invalid_during_alloc)
$__internal_1_$__cuda_sm10x_tcgen05_guardrail_trap_phase_invalid_during_alloc:
[----:B------:R-:W-:Y:S05]  /*a6b0*/  BPT.TRAP 0x1 ;  /* 0x000000040000795c */ /* 0x000fea0000300000 */
[----:B------:R-:W-:-:S04]  /*a6c0*/  IMAD.MOV.U32 R3, RZ, RZ, 0x0 ;  /* 0x00000000ff037424 */ /* 0x000fc800078e00ff */
[----:B------:R-:W-:Y:S05]  /*a6d0*/  RET.REL.NODEC R2 `(matmul_kernel) ;  /* 0xffffff5802487950 */ /* 0x000fea0003c3ffff */
        .weak           $__internal_2_$__cuda_sm10x_tcgen05_guardrail_trap_unallocated_columns_being_dealloced
        .type           $__internal_2_$__cuda_sm10x_tcgen05_guardrail_trap_unallocated_columns_being_dealloced,@function
        .size           $__internal_2_$__cuda_sm10x_tcgen05_guardrail_trap_unallocated_columns_being_dealloced,(.L_x_28 - $__internal_2_$__cuda_sm10x_tcgen05_guardrail_trap_unallocated_columns_being_dealloced)
$__internal_2_$__cuda_sm10x_tcgen05_guardrail_trap_unallocated_columns_being_dealloced:
[----:B------:R-:W-:Y:S05]  /*a6e0*/  BPT.TRAP 0x1 ;  /* 0x000000040000795c */ /* 0x000fea0000300000 */
[----:B------:R-:W-:-:S04]  /*a6f0*/  IMAD.MOV.U32 R3, RZ, RZ, 0x0 ;  /* 0x00000000ff037424 */ /* 0x000fc800078e00ff */
[----:B------:R-:W-:Y:S05]  /*a700*/  RET.REL.NODEC R2 `(matmul_kernel) ;  /* 0xffffff58023c7950 */ /* 0x000fea0003c3ffff */
.L_x_25:
[----:B------:R-:W-:-:S00]  /*a710*/  BRA `(.L_x_25) ;  /* 0xfffffffc00fc7947 */ /* 0x000fc0000383ffff */
[----:B------:R-:W-:-:S00]  /*a720*/  NOP ;  /* 0x0000000000007918 */ /* 0x000fc00000000000 */
        /* <DEDUP_REMOVED lines=13> */
.L_x_28:


//--------------------- .nv.shared.matmul_kernel  --------------------------
	.section	.nv.shared.matmul_kernel,"aw",@nobits
	.sectionflags	@""
	.align	16
	.zero		1024


//--------------------- .nv.shared.reserved.0     --------------------------
	.section	.nv.shared.reserved.0,"aw",@nobits
	.align	8
	.weak		__nv_reservedSMEM_offset_0_alias
	.size		__nv_reservedSMEM_offset_0_alias, 0, 64
	.other		__nv_reservedSMEM_offset_0_alias,@"STO_CUDA_RESERVED_SHARED STV_DEFAULT"
__nv_reservedSMEM_offset_0_alias:
	.zero		0
.nv.shared.reserved.0:
	.zero		64
	.weak		__nv_reservedSMEM_allocation_phase
	.type		__nv_reservedSMEM_allocation_phase,@object
	.size		__nv_reservedSMEM_allocation_phase,(.L_0 - __nv_reservedSMEM_allocation_phase)
__nv_reservedSMEM_allocation_phase:
	.zero		1
.L_0:
	.zero		7
	.weak		__nv_reservedSMEM_devtool_atexit_pc
	.type		__nv_reservedSMEM_devtool_atexit_pc,@object
	.size		__nv_reservedSMEM_devtool_atexit_pc,(__nv_reservedSMEM_allocation_mask - __nv_reservedSMEM_devtool_atexit_pc)
__nv_reservedSMEM_devtool_atexit_pc:
	.zero		8
	.weak		__nv_reservedSMEM_allocation_mask
	.type		__nv_reservedSMEM_allocation_mask,@object
	.size		__nv_reservedSMEM_allocation_mask,(.L_2 - __nv_reservedSMEM_allocation_mask)
__nv_reservedSMEM_allocation_mask:
	.zero		4
.L_2:
	.zero		4
	.weak		__nv_reservedSMEM_tmem_allocation_pipeline_mbarrier
	.type		__nv_reservedSMEM_tmem_allocation_pipeline_mbarrier,@object
	.size		__nv_reservedSMEM_tmem_allocation_pipeline_mbarrier,(__nv_reservedSMEM_tmem_allocation_pipeline_mbarrier_parity - __nv_reservedSMEM_tmem_allocation_pipeline_mbarrier)
__nv_reservedSMEM_tmem_allocation_pipeline_mbarrier:
	.zero		8
	.weak		__nv_reservedSMEM_tmem_allocation_pipeline_mbarrier_parity
	.type		__nv_reservedSMEM_tmem_allocation_pipeline_mbarrier_parity,@object
	.size		__nv_reservedSMEM_tmem_allocation_pipeline_mbarrier_parity,(.L_4 - __nv_reservedSMEM_tmem_allocation_pipeline_mbarrier_parity)
__nv_reservedSMEM_tmem_allocation_pipeline_mbarrier_parity:
	.zero		4
.L_4:


//--------------------- .nv.constant0.matmul_kernel --------------------------
	.section	.nv.constant0.matmul_kernel,"a",@progbits
	.sectionflags	@""
	.align	4
.nv.constant0.matmul_kernel:
	.zero		976


//--------------------- SYMBOLS --------------------------

	.type		.nv.reservedSmem.offset0,@object
	.size		.nv.reservedSmem.offset0,0x4
	.type		.nv.reservedSmem.cap,@object
	.size		.nv.reservedSmem.cap,0x4
